//
// Generated by NVIDIA NVVM Compiler
//
// Compiler Build ID: CL-36424714
// Cuda compilation tools, release 13.0, V13.0.88
// Based on NVVM 20.0.0
//

.version 9.0
.target sm_100
.address_size 64

	// .globl	dema_batch_f32

.visible .entry dema_batch_f32(
	.param .u64 .ptr .align 1 dema_batch_f32_param_0,
	.param .u64 .ptr .align 1 dema_batch_f32_param_1,
	.param .u32 dema_batch_f32_param_2,
	.param .u32 dema_batch_f32_param_3,
	.param .u32 dema_batch_f32_param_4,
	.param .u64 .ptr .align 1 dema_batch_f32_param_5
)
{
	.reg .pred 	%p<33>;
	.reg .b32 	%r<63>;
	.reg .b32 	%f<131>;
	.reg .b64 	%rd<46>;

	ld.param.u64 	%rd12, [dema_batch_f32_param_0];
	ld.param.u64 	%rd11, [dema_batch_f32_param_1];
	ld.param.u32 	%r33, [dema_batch_f32_param_2];
	ld.param.u32 	%r59, [dema_batch_f32_param_3];
	ld.param.u32 	%r35, [dema_batch_f32_param_4];
	ld.param.u64 	%rd13, [dema_batch_f32_param_5];
	cvta.to.global.u64 	%rd1, %rd13;
	cvta.to.global.u64 	%rd2, %rd12;
	mov.u32 	%r1, %ctaid.x;
	setp.ge.s32 	%p1, %r1, %r35;
	@%p1 bra 	$L__BB0_50;
	mul.lo.s32 	%r2, %r33, %r1;
	mov.u32 	%r3, %tid.x;
	setp.ge.s32 	%p2, %r3, %r33;
	@%p2 bra 	$L__BB0_4;
	mov.u32 	%r4, %ntid.x;
	mov.u32 	%r56, %r3;
$L__BB0_3:
	add.s32 	%r36, %r56, %r2;
	mul.wide.s32 	%rd14, %r36, 4;
	add.s64 	%rd15, %rd1, %rd14;
	mov.b32 	%r37, 2143289344;
	st.global.u32 	[%rd15], %r37;
	add.s32 	%r56, %r56, %r4;
	setp.lt.s32 	%p3, %r56, %r33;
	@%p3 bra 	$L__BB0_3;
$L__BB0_4:
	bar.sync 	0;
	setp.ne.s32 	%p4, %r3, 0;
	setp.ge.s32 	%p5, %r59, %r33;
	or.pred  	%p6, %p4, %p5;
	@%p6 bra 	$L__BB0_50;
	cvta.to.global.u64 	%rd16, %rd11;
	mul.wide.u32 	%rd17, %r1, 4;
	add.s64 	%rd18, %rd16, %rd17;
	ld.global.nc.u32 	%r7, [%rd18];
	setp.lt.s32 	%p7, %r7, 1;
	@%p7 bra 	$L__BB0_50;
	cvt.rn.f32.u32 	%f42, %r7;
	add.f32 	%f43, %f42, 0f3F800000;
	mov.f32 	%f44, 0f40000000;
	div.rn.f32 	%f1, %f44, %f43;
	mov.f32 	%f45, 0f3F800000;
	sub.f32 	%f2, %f45, %f1;
	add.s32 	%r38, %r59, %r7;
	add.s32 	%r8, %r38, -1;
	mul.wide.s32 	%rd19, %r59, 4;
	add.s64 	%rd20, %rd2, %rd19;
	ld.global.nc.f32 	%f127, [%rd20];
	setp.lt.s32 	%p8, %r59, %r8;
	@%p8 bra 	$L__BB0_8;
	add.f32 	%f46, %f127, %f127;
	sub.f32 	%f47, %f46, %f127;
	add.s32 	%r39, %r2, %r59;
	mul.wide.s32 	%rd21, %r39, 4;
	add.s64 	%rd22, %rd1, %rd21;
	st.global.f32 	[%rd22], %f47;
$L__BB0_8:
	add.s32 	%r61, %r59, 1;
	setp.ge.s32 	%p9, %r61, %r33;
	@%p9 bra 	$L__BB0_50;
	not.b32 	%r40, %r59;
	add.s32 	%r10, %r33, %r40;
	sub.s32 	%r41, %r33, %r59;
	add.s32 	%r42, %r41, -2;
	and.b32  	%r11, %r10, 7;
	setp.lt.u32 	%p10, %r42, 7;
	mov.f32 	%f128, %f127;
	@%p10 bra 	$L__BB0_29;
	and.b32  	%r43, %r10, -8;
	neg.s32 	%r58, %r43;
	add.s32 	%r57, %r59, %r2;
	cvt.s64.s32 	%rd26, %r2;
	mov.f32 	%f128, %f127;
$L__BB0_11:
	.pragma "nounroll";
	add.s32 	%r44, %r59, 1;
	cvt.s64.s32 	%rd3, %r44;
	mul.wide.s32 	%rd23, %r44, 4;
	add.s64 	%rd4, %rd2, %rd23;
	ld.global.nc.f32 	%f48, [%rd4];
	mul.f32 	%f49, %f1, %f48;
	fma.rn.f32 	%f6, %f2, %f128, %f49;
	mul.f32 	%f50, %f1, %f6;
	fma.rn.f32 	%f7, %f2, %f127, %f50;
	setp.lt.s32 	%p11, %r44, %r8;
	@%p11 bra 	$L__BB0_13;
	add.f32 	%f51, %f6, %f6;
	sub.f32 	%f52, %f51, %f7;
	add.s32 	%r45, %r57, 1;
	mul.wide.s32 	%rd24, %r45, 4;
	add.s64 	%rd25, %rd1, %rd24;
	st.global.f32 	[%rd25], %f52;
$L__BB0_13:
	cvt.u32.u64 	%r46, %rd3;
	ld.global.nc.f32 	%f53, [%rd4+4];
	mul.f32 	%f54, %f1, %f53;
	fma.rn.f32 	%f8, %f2, %f6, %f54;
	mul.f32 	%f55, %f1, %f8;
	fma.rn.f32 	%f9, %f2, %f7, %f55;
	add.s32 	%r17, %r46, 1;
	setp.lt.s32 	%p12, %r17, %r8;
	add.s64 	%rd27, %rd3, %rd26;
	shl.b64 	%rd28, %rd27, 2;
	add.s64 	%rd5, %rd1, %rd28;
	@%p12 bra 	$L__BB0_15;
	add.f32 	%f56, %f8, %f8;
	sub.f32 	%f57, %f56, %f9;
	st.global.f32 	[%rd5+4], %f57;
$L__BB0_15:
	ld.global.nc.f32 	%f58, [%rd4+8];
	mul.f32 	%f59, %f1, %f58;
	fma.rn.f32 	%f10, %f2, %f8, %f59;
	mul.f32 	%f60, %f1, %f10;
	fma.rn.f32 	%f11, %f2, %f9, %f60;
	add.s32 	%r18, %r17, 1;
	setp.lt.s32 	%p13, %r18, %r8;
	@%p13 bra 	$L__BB0_17;
	add.f32 	%f61, %f10, %f10;
	sub.f32 	%f62, %f61, %f11;
	st.global.f32 	[%rd5+8], %f62;
$L__BB0_17:
	ld.global.nc.f32 	%f63, [%rd4+12];
	mul.f32 	%f64, %f1, %f63;
	fma.rn.f32 	%f12, %f2, %f10, %f64;
	mul.f32 	%f65, %f1, %f12;
	fma.rn.f32 	%f13, %f2, %f11, %f65;
	add.s32 	%r19, %r18, 1;
	setp.lt.s32 	%p14, %r19, %r8;
	@%p14 bra 	$L__BB0_19;
	add.f32 	%f66, %f12, %f12;
	sub.f32 	%f67, %f66, %f13;
	st.global.f32 	[%rd5+12], %f67;
$L__BB0_19:
	ld.global.nc.f32 	%f68, [%rd4+16];
	mul.f32 	%f69, %f1, %f68;
	fma.rn.f32 	%f14, %f2, %f12, %f69;
	mul.f32 	%f70, %f1, %f14;
	fma.rn.f32 	%f15, %f2, %f13, %f70;
	add.s32 	%r20, %r19, 1;
	setp.lt.s32 	%p15, %r20, %r8;
	@%p15 bra 	$L__BB0_21;
	add.f32 	%f71, %f14, %f14;
	sub.f32 	%f72, %f71, %f15;
	st.global.f32 	[%rd5+16], %f72;
$L__BB0_21:
	ld.global.nc.f32 	%f73, [%rd4+20];
	mul.f32 	%f74, %f1, %f73;
	fma.rn.f32 	%f16, %f2, %f14, %f74;
	mul.f32 	%f75, %f1, %f16;
	fma.rn.f32 	%f17, %f2, %f15, %f75;
	add.s32 	%r21, %r20, 1;
	setp.lt.s32 	%p16, %r21, %r8;
	@%p16 bra 	$L__BB0_23;
	add.f32 	%f76, %f16, %f16;
	sub.f32 	%f77, %f76, %f17;
	st.global.f32 	[%rd5+20], %f77;
$L__BB0_23:
	ld.global.nc.f32 	%f78, [%rd4+24];
	mul.f32 	%f79, %f1, %f78;
	fma.rn.f32 	%f18, %f2, %f16, %f79;
	mul.f32 	%f80, %f1, %f18;
	fma.rn.f32 	%f19, %f2, %f17, %f80;
	add.s32 	%r22, %r21, 1;
	setp.lt.s32 	%p17, %r22, %r8;
	@%p17 bra 	$L__BB0_25;
	add.f32 	%f81, %f18, %f18;
	sub.f32 	%f82, %f81, %f19;
	st.global.f32 	[%rd5+24], %f82;
$L__BB0_25:
	ld.global.nc.f32 	%f83, [%rd4+28];
	mul.f32 	%f84, %f1, %f83;
	fma.rn.f32 	%f128, %f2, %f18, %f84;
	mul.f32 	%f85, %f1, %f128;
	fma.rn.f32 	%f127, %f2, %f19, %f85;
	add.s32 	%r47, %r22, 1;
	setp.lt.s32 	%p18, %r47, %r8;
	@%p18 bra 	$L__BB0_27;
	add.f32 	%f86, %f128, %f128;
	sub.f32 	%f87, %f86, %f127;
	st.global.f32 	[%rd5+28], %f87;
$L__BB0_27:
	add.s32 	%r59, %r59, 8;
	add.s32 	%r58, %r58, 8;
	add.s32 	%r57, %r57, 8;
	setp.ne.s32 	%p19, %r58, 0;
	@%p19 bra 	$L__BB0_11;
	add.s32 	%r61, %r59, 1;
$L__BB0_29:
	setp.eq.s32 	%p20, %r11, 0;
	@%p20 bra 	$L__BB0_50;
	and.b32  	%r28, %r10, 3;
	setp.lt.u32 	%p21, %r11, 4;
	@%p21 bra 	$L__BB0_40;
	cvt.s64.s32 	%rd6, %r61;
	mul.wide.s32 	%rd29, %r61, 4;
	add.s64 	%rd7, %rd2, %rd29;
	ld.global.nc.f32 	%f88, [%rd7];
	mul.f32 	%f89, %f1, %f88;
	fma.rn.f32 	%f24, %f2, %f128, %f89;
	mul.f32 	%f90, %f1, %f24;
	fma.rn.f32 	%f25, %f2, %f127, %f90;
	setp.lt.s32 	%p22, %r61, %r8;
	@%p22 bra 	$L__BB0_33;
	add.f32 	%f91, %f24, %f24;
	sub.f32 	%f92, %f91, %f25;
	add.s32 	%r48, %r61, %r2;
	mul.wide.s32 	%rd30, %r48, 4;
	add.s64 	%rd31, %rd1, %rd30;
	st.global.f32 	[%rd31], %f92;
$L__BB0_33:
	add.s32 	%r49, %r61, 1;
	ld.global.nc.f32 	%f93, [%rd7+4];
	mul.f32 	%f94, %f1, %f93;
	fma.rn.f32 	%f26, %f2, %f24, %f94;
	mul.f32 	%f95, %f1, %f26;
	fma.rn.f32 	%f27, %f2, %f25, %f95;
	setp.lt.s32 	%p23, %r49, %r8;
	cvt.s64.s32 	%rd32, %r2;
	add.s64 	%rd33, %rd6, %rd32;
	shl.b64 	%rd34, %rd33, 2;
	add.s64 	%rd8, %rd1, %rd34;
	@%p23 bra 	$L__BB0_35;
	add.f32 	%f96, %f26, %f26;
	sub.f32 	%f97, %f96, %f27;
	st.global.f32 	[%rd8+4], %f97;
$L__BB0_35:
	add.s32 	%r50, %r61, 2;
	ld.global.nc.f32 	%f98, [%rd7+8];
	mul.f32 	%f99, %f1, %f98;
	fma.rn.f32 	%f28, %f2, %f26, %f99;
	mul.f32 	%f100, %f1, %f28;
	fma.rn.f32 	%f29, %f2, %f27, %f100;
	setp.lt.s32 	%p24, %r50, %r8;
	@%p24 bra 	$L__BB0_37;
	add.f32 	%f101, %f28, %f28;
	sub.f32 	%f102, %f101, %f29;
	st.global.f32 	[%rd8+8], %f102;
$L__BB0_37:
	add.s32 	%r51, %r61, 3;
	ld.global.nc.f32 	%f103, [%rd7+12];
	mul.f32 	%f104, %f1, %f103;
	fma.rn.f32 	%f128, %f2, %f28, %f104;
	mul.f32 	%f105, %f1, %f128;
	fma.rn.f32 	%f127, %f2, %f29, %f105;
	setp.lt.s32 	%p25, %r51, %r8;
	@%p25 bra 	$L__BB0_39;
	add.f32 	%f106, %f128, %f128;
	sub.f32 	%f107, %f106, %f127;
	st.global.f32 	[%rd8+12], %f107;
$L__BB0_39:
	add.s32 	%r61, %r61, 4;
$L__BB0_40:
	setp.eq.s32 	%p26, %r28, 0;
	@%p26 bra 	$L__BB0_50;
	setp.eq.s32 	%p27, %r28, 1;
	@%p27 bra 	$L__BB0_47;
	cvt.s64.s32 	%rd9, %r61;
	mul.wide.s32 	%rd35, %r61, 4;
	add.s64 	%rd10, %rd2, %rd35;
	ld.global.nc.f32 	%f108, [%rd10];
	mul.f32 	%f109, %f1, %f108;
	fma.rn.f32 	%f34, %f2, %f128, %f109;
	mul.f32 	%f110, %f1, %f34;
	fma.rn.f32 	%f35, %f2, %f127, %f110;
	setp.lt.s32 	%p28, %r61, %r8;
	@%p28 bra 	$L__BB0_44;
	add.f32 	%f111, %f34, %f34;
	sub.f32 	%f112, %f111, %f35;
	add.s32 	%r52, %r61, %r2;
	mul.wide.s32 	%rd36, %r52, 4;
	add.s64 	%rd37, %rd1, %rd36;
	st.global.f32 	[%rd37], %f112;
$L__BB0_44:
	add.s32 	%r53, %r61, 1;
	ld.global.nc.f32 	%f113, [%rd10+4];
	mul.f32 	%f114, %f1, %f113;
	fma.rn.f32 	%f128, %f2, %f34, %f114;
	mul.f32 	%f115, %f1, %f128;
	fma.rn.f32 	%f127, %f2, %f35, %f115;
	setp.lt.s32 	%p29, %r53, %r8;
	@%p29 bra 	$L__BB0_46;
	add.f32 	%f116, %f128, %f128;
	sub.f32 	%f117, %f116, %f127;
	cvt.s64.s32 	%rd38, %r2;
	add.s64 	%rd39, %rd9, %rd38;
	shl.b64 	%rd40, %rd39, 2;
	add.s64 	%rd41, %rd1, %rd40;
	st.global.f32 	[%rd41+4], %f117;
$L__BB0_46:
	add.s32 	%r61, %r61, 2;
$L__BB0_47:
	and.b32  	%r54, %r10, 1;
	setp.eq.b32 	%p30, %r54, 1;
	not.pred 	%p31, %p30;
	@%p31 bra 	$L__BB0_50;
	mul.wide.s32 	%rd42, %r61, 4;
	add.s64 	%rd43, %rd2, %rd42;
	ld.global.nc.f32 	%f118, [%rd43];
	mul.f32 	%f119, %f1, %f118;
	fma.rn.f32 	%f40, %f2, %f128, %f119;
	mul.f32 	%f120, %f1, %f40;
	fma.rn.f32 	%f41, %f2, %f127, %f120;
	setp.lt.s32 	%p32, %r61, %r8;
	@%p32 bra 	$L__BB0_50;
	add.f32 	%f121, %f40, %f40;
	sub.f32 	%f122, %f121, %f41;
	add.s32 	%r55, %r61, %r2;
	mul.wide.s32 	%rd44, %r55, 4;
	add.s64 	%rd45, %rd1, %rd44;
	st.global.f32 	[%rd45], %f122;
$L__BB0_50:
	ret;

}


// ===== COMPILED SASS (sm_100) =====

	.target	sm_100

	.elftype	@"ET_EXEC"


//--------------------- .note.nv.tkinfo           --------------------------
	.section	.note.nv.tkinfo,"",@"SHT_NOTE"
	.sectionflags	@"SHF_NOTE_NV_TKINFO"
	.tkinfo
        /*0018*/ 	.word	0x00000002
        /*0030*/ 	.string	""
        /*0030*/ 	.string	"ptxas"
        /*0030*/ 	.string	"Cuda compilation tools, release 13.0, V13.0.88"
        /*0030*/ 	.string	"Build cuda_13.0.r13.0/compiler.36424714_0"
        /*0030*/ 	.string	"-arch sm_100 -m 64 "



//--------------------- .note.nv.cuinfo           --------------------------
	.section	.note.nv.cuinfo,"",@"SHT_NOTE"
	.sectionflags	@"SHF_NOTE_NV_CUINFO"
        /*0018*/ 	.short	0x0002
        /*001a*/ 	.short	0x0064
        /*001c*/ 	.short	0x0082
	.zero		2


//--------------------- .nv.info                  --------------------------
	.section	.nv.info,"",@"SHT_CUDA_INFO"
	.align	4


	//----- nvinfo : EIATTR_REGCOUNT
	.align		4
        /*0000*/ 	.byte	0x04, 0x2f
        /*0002*/ 	.short	(.L_1 - .L_0)
	.align		4
.L_0:
        /*0004*/ 	.word	index@(dema_batch_f32)
        /*0008*/ 	.word	0x00000020


	//----- nvinfo : EIATTR_FRAME_SIZE
	.align		4
.L_1:
        /*000c*/ 	.byte	0x04, 0x11
        /*000e*/ 	.short	(.L_3 - .L_2)
	.align		4
.L_2:
        /*0010*/ 	.word	index@($__internal_0_$__cuda_sm3x_div_rn_noftz_f32_slowpath)
        /*0014*/ 	.word	0x00000000


	//----- nvinfo : EIATTR_FRAME_SIZE
	.align		4
.L_3:
        /*0018*/ 	.byte	0x04, 0x11
        /*001a*/ 	.short	(.L_5 - .L_4)
	.align		4
.L_4:
        /*001c*/ 	.word	index@(dema_batch_f32)
        /*0020*/ 	.word	0x00000000


	//----- nvinfo : EIATTR_MIN_STACK_SIZE
	.align		4
.L_5:
        /*0024*/ 	.byte	0x04, 0x12
        /*0026*/ 	.short	(.L_7 - .L_6)
	.align		4
.L_6:
        /*0028*/ 	.word	index@(dema_batch_f32)
        /*002c*/ 	.word	0x00000000
.L_7:


//--------------------- .nv.compat                --------------------------
	.section	.nv.compat,"",@"SHT_CUDA_COMPAT_INFO"
	.align	4
        /*0000*/ 	.byte	0x02, 0x09, 0x00, 0x00, 0x02, 0x02, 0x01, 0x00, 0x02, 0x05, 0x05, 0x00, 0x03, 0x07, 0x01, 0x01
        /*0010*/ 	.byte	0x02, 0x03, 0x00, 0x00, 0x02, 0x06, 0x01, 0x00, 0x04, 0x0b, 0x08, 0x00, 0x01, 0x00, 0x00, 0x00
        /*0020*/ 	.byte	0x00, 0x00, 0x00, 0x00


//--------------------- .nv.info.dema_batch_f32   --------------------------
	.section	.nv.info.dema_batch_f32,"",@"SHT_CUDA_INFO"
	.sectionflags	@""
	.align	4


	//----- nvinfo : EIATTR_CUDA_API_VERSION
	.align		4
        /*0000*/ 	.byte	0x04, 0x37
        /*0002*/ 	.short	(.L_9 - .L_8)
.L_8:
        /*0004*/ 	.word	0x00000082


	//----- nvinfo : EIATTR_KPARAM_INFO
	.align		4
.L_9:
        /*0008*/ 	.byte	0x04, 0x17
        /*000a*/ 	.short	(.L_11 - .L_10)
.L_10:
        /*000c*/ 	.word	0x00000000
        /*0010*/ 	.short	0x0005
        /*0012*/ 	.short	0x0020
        /*0014*/ 	.byte	0x00, 0xf5, 0x21, 0x00


	//----- nvinfo : EIATTR_KPARAM_INFO
	.align		4
.L_11:
        /*0018*/ 	.byte	0x04, 0x17
        /*001a*/ 	.short	(.L_13 - .L_12)
.L_12:
        /*001c*/ 	.word	0x00000000
        /*0020*/ 	.short	0x0004
        /*0022*/ 	.short	0x0018
        /*0024*/ 	.byte	0x00, 0xf0, 0x11, 0x00


	//----- nvinfo : EIATTR_KPARAM_INFO
	.align		4
.L_13:
        /*0028*/ 	.byte	0x04, 0x17
        /*002a*/ 	.short	(.L_15 - .L_14)
.L_14:
        /*002c*/ 	.word	0x00000000
        /*0030*/ 	.short	0x0003
        /*0032*/ 	.short	0x0014
        /*0034*/ 	.byte	0x00, 0xf0, 0x11, 0x00


	//----- nvinfo : EIATTR_KPARAM_INFO
	.align		4
.L_15:
        /*0038*/ 	.byte	0x04, 0x17
        /*003a*/ 	.short	(.L_17 - .L_16)
.L_16:
        /*003c*/ 	.word	0x00000000
        /*0040*/ 	.short	0x0002
        /*0042*/ 	.short	0x0010
        /*0044*/ 	.byte	0x00, 0xf0, 0x11, 0x00


	//----- nvinfo : EIATTR_KPARAM_INFO
	.align		4
.L_17:
        /*0048*/ 	.byte	0x04, 0x17
        /*004a*/ 	.short	(.L_19 - .L_18)
.L_18:
        /*004c*/ 	.word	0x00000000
        /*0050*/ 	.short	0x0001
        /*0052*/ 	.short	0x0008
        /*0054*/ 	.byte	0x00, 0xf5, 0x21, 0x00


	//----- nvinfo : EIATTR_KPARAM_INFO
	.align		4
.L_19:
        /*0058*/ 	.byte	0x04, 0x17
        /*005a*/ 	.short	(.L_21 - .L_20)
.L_20:
        /*005c*/ 	.word	0x00000000
        /*0060*/ 	.short	0x0000
        /*0062*/ 	.short	0x0000
        /*0064*/ 	.byte	0x00, 0xf5, 0x21, 0x00


	//----- nvinfo : EIATTR_SPARSE_MMA_MASK
	.align		4
.L_21:
        /*0068*/ 	.byte	0x03, 0x50
        /*006a*/ 	.short	0x0000


	//----- nvinfo : EIATTR_MAXREG_COUNT
	.align		4
        /*006c*/ 	.byte	0x03, 0x1b
        /*006e*/ 	.short	0x00ff


	//----- nvinfo : EIATTR_NUM_BARRIERS
	.align		4
        /*0070*/ 	.byte	0x02, 0x4c
        /*0072*/ 	.byte	0x01
	.zero		1


	//----- nvinfo : EIATTR_MERCURY_ISA_VERSION
	.align		4
        /*0074*/ 	.byte	0x03, 0x5f
        /*0076*/ 	.short	0x0101


	//----- nvinfo : EIATTR_VRC_CTA_INIT_COUNT
	.align		4
        /*0078*/ 	.byte	0x02, 0x4a
	.zero		1
	.zero		1


	//----- nvinfo : EIATTR_EXIT_INSTR_OFFSETS
	.align		4
        /*007c*/ 	.byte	0x04, 0x1c
        /*007e*/ 	.short	(.L_23 - .L_22)


	//   ....[0]....
.L_22:
        /*0080*/ 	.word	0x00000040


	//   ....[1]....
        /*0084*/ 	.word	0x000001d0


	//   ....[2]....
        /*0088*/ 	.word	0x00000220


	//   ....[3]....
        /*008c*/ 	.word	0x00000410


	//   ....[4]....
        /*0090*/ 	.word	0x00000b10


	//   ....[5]....
        /*0094*/ 	.word	0x00000e80


	//   ....[6]....
        /*0098*/ 	.word	0x000010c0


	//   ....[7]....
        /*009c*/ 	.word	0x00001100


	//   ....[8]....
        /*00a0*/ 	.word	0x000011b0


	//----- nvinfo : EIATTR_CRS_STACK_SIZE
	.align		4
.L_23:
        /*00a4*/ 	.byte	0x04, 0x1e
        /*00a6*/ 	.short	(.L_25 - .L_24)
.L_24:
        /*00a8*/ 	.word	0x00000000


	//----- nvinfo : EIATTR_CBANK_PARAM_SIZE
	.align		4
.L_25:
        /*00ac*/ 	.byte	0x03, 0x19
        /*00ae*/ 	.short	0x0028


	//----- nvinfo : EIATTR_PARAM_CBANK
	.align		4
        /*00b0*/ 	.byte	0x04, 0x0a
        /*00b2*/ 	.short	(.L_27 - .L_26)
	.align		4
.L_26:
        /*00b4*/ 	.word	index@(.nv.constant0.dema_batch_f32)
        /*00b8*/ 	.short	0x0380
        /*00ba*/ 	.short	0x0028


	//----- nvinfo : EIATTR_SW_WAR
	.align		4
.L_27:
        /*00bc*/ 	.byte	0x04, 0x36
        /*00be*/ 	.short	(.L_29 - .L_28)
.L_28:
        /*00c0*/ 	.word	0x00000008
.L_29:


//--------------------- .nv.callgraph             --------------------------
	.section	.nv.callgraph,"",@"SHT_CUDA_CALLGRAPH"
	.align	4
	.sectionentsize	8
	.align		4
        /*0000*/ 	.word	0x00000000
	.align		4
        /*0004*/ 	.word	0xffffffff
	.align		4
        /*0008*/ 	.word	0x00000000
	.align		4
        /*000c*/ 	.word	0xfffffffe
	.align		4
        /*0010*/ 	.word	0x00000000
	.align		4
        /*0014*/ 	.word	0xfffffffd
	.align		4
        /*0018*/ 	.word	0x00000000
	.align		4
        /*001c*/ 	.word	0xfffffffc


//--------------------- .text.dema_batch_f32      --------------------------
	.section	.text.dema_batch_f32,"ax",@progbits
	.align	128
        .global         dema_batch_f32
        .type           dema_batch_f32,@function
        .size           dema_batch_f32,(.L_x_18 - dema_batch_f32)
        .other          dema_batch_f32,@"STO_CUDA_ENTRY STV_DEFAULT"
dema_batch_f32:
.text.dema_batch_f32:
[----:B------:R-:W-:Y:S01]  /*0000*/  LDC R1, c[0x0][0x37c] ;  /* 0x0000df00ff017b82 */ /* 0x000fe20000000800 */
[----:B------:R-:W0:Y:S01]  /*0010*/  S2R R9, SR_CTAID.X ;  /* 0x0000000000097919 */ /* 0x000e220000002500 */
[----:B------:R-:W0:Y:S02]  /*0020*/  LDCU UR4, c[0x0][0x398] ;  /* 0x00007300ff0477ac */ /* 0x000e240008000800 */
[----:B0-----:R-:W-:-:S13]  /*0030*/  ISETP.GE.AND P0, PT, R9, UR4, PT ;  /* 0x0000000409007c0c */ /* 0x001fda000bf06270 */
[----:B------:R-:W-:Y:S05]  /*0040*/  @P0 EXIT ;  /* 0x000000000000094d */ /* 0x000fea0003800000 */
[----:B------:R-:W0:Y:S01]  /*0050*/  S2R R0, SR_TID.X ;  /* 0x0000000000007919 */ /* 0x000e220000002100 */
[----:B------:R-:W1:Y:S01]  /*0060*/  LDC R8, c[0x0][0x390] ;  /* 0x0000e400ff087b82 */ /* 0x000e620000000800 */
[----:B------:R-:W2:Y:S01]  /*0070*/  LDCU UR4, c[0x0][0x394] ;  /* 0x00007280ff0477ac */ /* 0x000ea20008000800 */
[----:B------:R-:W-:Y:S01]  /*0080*/  BSSY.RECONVERGENT B0, `(.L_x_0) ;  /* 0x0000010000007945 */ /* 0x000fe20003800200 */
[----:B------:R-:W3:Y:S01]  /*0090*/  LDCU.64 UR6, c[0x0][0x358] ;  /* 0x00006b00ff0677ac */ /* 0x000ee20008000a00 */
[----:B--2---:R-:W-:Y:S01]  /*00a0*/  MOV R11, UR4 ;  /* 0x00000004000b7c02 */ /* 0x004fe20008000f00 */
[-C--:B-1----:R-:W-:Y:S01]  /*00b0*/  IMAD R10, R9, R8.reuse, RZ ;  /* 0x00000008090a7224 */ /* 0x082fe200078e02ff */
[----:B0-----:R-:W-:-:S13]  /*00c0*/  ISETP.GE.AND P0, PT, R0, R8, PT ;  /* 0x000000080000720c */ /* 0x001fda0003f06270 */
[----:B---3--:R-:W-:Y:S05]  /*00d0*/  @P0 BRA `(.L_x_1) ;  /* 0x0000000000280947 */ /* 0x008fea0003800000 */
[----:B------:R-:W0:Y:S01]  /*00e0*/  LDC R6, c[0x0][0x360] ;  /* 0x0000d800ff067b82 */ /* 0x000e220000000800 */
[----:B------:R-:W-:Y:S02]  /*00f0*/  MOV R7, R0 ;  /* 0x0000000000077202 */ /* 0x000fe40000000f00 */
[----:B------:R-:W-:-:S05]  /*0100*/  MOV R13, 0x7fc00000 ;  /* 0x7fc00000000d7802 */ /* 0x000fca0000000f00 */
[----:B------:R-:W1:Y:S02]  /*0110*/  LDC.64 R4, c[0x0][0x3a0] ;  /* 0x0000e800ff047b82 */ /* 0x000e640000000a00 */
.L_x_2:
[----:B--2---:R-:W-:Y:S01]  /*0120*/  IADD3 R3, PT, PT, R10, R7, RZ ;  /* 0x000000070a037210 */ /* 0x004fe20007ffe0ff */
[----:B0-----:R-:W-:-:S04]  /*0130*/  IMAD.IADD R7, R6, 0x1, R7 ;  /* 0x0000000106077824 */ /* 0x001fc800078e0207 */
[----:B-1----:R-:W-:Y:S01]  /*0140*/  IMAD.WIDE R2, R3, 0x4, R4 ;  /* 0x0000000403027825 */ /* 0x002fe200078e0204 */
[----:B------:R-:W-:-:S04]  /*0150*/  ISETP.GE.AND P0, PT, R7, R8, PT ;  /* 0x000000080700720c */ /* 0x000fc80003f06270 */
[----:B------:R2:W-:Y:S09]  /*0160*/  STG.E desc[UR6][R2.64], R13 ;  /* 0x0000000d02007986 */ /* 0x0005f2000c101906 */
[----:B------:R-:W-:Y:S05]  /*0170*/  @!P0 BRA `(.L_x_2) ;  /* 0xfffffffc00e88947 */ /* 0x000fea000383ffff */
.L_x_1:
[----:B------:R-:W-:Y:S05]  /*0180*/  BSYNC.RECONVERGENT B0 ;  /* 0x0000000000007941 */ /* 0x000fea0003800200 */
.L_x_0:
[----:B------:R-:W0:Y:S01]  /*0190*/  LDCU UR4, c[0x0][0x394] ;  /* 0x00007280ff0477ac */ /* 0x000e220008000800 */
[----:B------:R-:W-:Y:S01]  /*01a0*/  BAR.SYNC.DEFER_BLOCKING 0x0 ;  /* 0x0000000000007b1d */ /* 0x000fe20000010000 */
[----:B0-----:R-:W-:-:S04]  /*01b0*/  ISETP.LE.AND P0, PT, R8, UR4, PT ;  /* 0x0000000408007c0c */ /* 0x001fc8000bf03270 */
[----:B------:R-:W-:-:S13]  /*01c0*/  ISETP.NE.OR P0, PT, R0, RZ, P0 ;  /* 0x000000ff0000720c */ /* 0x000fda0000705670 */
[----:B------:R-:W-:Y:S05]  /*01d0*/  @P0 EXIT ;  /* 0x000000000000094d */ /* 0x000fea0003800000 */
[----:B--2---:R-:W0:Y:S02]  /*01e0*/  LDC.64 R2, c[0x0][0x388] ;  /* 0x0000e200ff027b82 */ /* 0x004e240000000a00 */
[----:B0-----:R-:W-:-:S06]  /*01f0*/  IMAD.WIDE.U32 R2, R9, 0x4, R2 ;  /* 0x0000000409027825 */ /* 0x001fcc00078e0002 */
[----:B------:R-:W2:Y:S02]  /*0200*/  LDG.E.CONSTANT R2, desc[UR6][R2.64] ;  /* 0x0000000602027981 */ /* 0x000ea4000c1e9900 */
[----:B--2---:R-:W-:-:S13]  /*0210*/  ISETP.GE.AND P0, PT, R2, 0x1, PT ;  /* 0x000000010200780c */ /* 0x004fda0003f06270 */
[----:B------:R-:W-:Y:S05]  /*0220*/  @!P0 EXIT ;  /* 0x000000000000894d */ /* 0x000fea0003800000 */
[----:B------:R-:W-:Y:S01]  /*0230*/  I2FP.F32.U32 R0, R2 ;  /* 0x0000000200007245 */ /* 0x000fe20000201000 */
[----:B------:R-:W-:Y:S02]  /*0240*/  UMOV UR4, 0x40000000 ;  /* 0x4000000000047882 */ /* 0x000fe40000000000 */
[----:B------:R-:W-:Y:S02]  /*0250*/  MOV R4, UR4 ;  /* 0x0000000400047c02 */ /* 0x000fe40008000f00 */
[----:B------:R-:W-:-:S04]  /*0260*/  FADD R3, R0, 1 ;  /* 0x3f80000000037421 */ /* 0x000fc80000000000 */
[----:B------:R-:W0:Y:S08]  /*0270*/  MUFU.RCP R0, R3 ;  /* 0x0000000300007308 */ /* 0x000e300000001000 */
[----:B------:R-:W1:Y:S01]  /*0280*/  FCHK P0, R4, R3 ;  /* 0x0000000304007302 */ /* 0x000e620000000000 */
[----:B0-----:R-:W-:-:S04]  /*0290*/  FFMA R5, -R3, R0, 1 ;  /* 0x3f80000003057423 */ /* 0x001fc80000000100 */
[----:B------:R-:W-:-:S04]  /*02a0*/  FFMA R0, R0, R5, R0 ;  /* 0x0000000500007223 */ /* 0x000fc80000000000 */
[----:B------:R-:W-:-:S04]  /*02b0*/  FFMA R12, R0, 2, RZ ;  /* 0x40000000000c7823 */ /* 0x000fc800000000ff */
[----:B------:R-:W-:-:S04]  /*02c0*/  FFMA R5, -R3, R12, 2 ;  /* 0x4000000003057423 */ /* 0x000fc8000000010c */
[----:B------:R-:W-:Y:S01]  /*02d0*/  FFMA R12, R0, R5, R12 ;  /* 0x00000005000c7223 */ /* 0x000fe2000000000c */
[----:B-1----:R-:W-:Y:S06]  /*02e0*/  @!P0 BRA `(.L_x_3) ;  /* 0x00000000000c8947 */ /* 0x002fec0003800000 */
[----:B------:R-:W-:-:S07]  /*02f0*/  MOV R4, 0x310 ;  /* 0x0000031000047802 */ /* 0x000fce0000000f00 */
[----:B------:R-:W-:Y:S05]  /*0300*/  CALL.REL.NOINC `($__internal_0_$__cuda_sm3x_div_rn_noftz_f32_slowpath) ;  /* 0x0000000c00ac7944 */ /* 0x000fea0003c00000 */
[----:B------:R-:W-:-:S07]  /*0310*/  MOV R12, R3 ;  /* 0x00000003000c7202 */ /* 0x000fce0000000f00 */
.L_x_3:
[----:B------:R-:W0:Y:S08]  /*0320*/  LDC R5, c[0x0][0x394] ;  /* 0x0000e500ff057b82 */ /* 0x000e300000000800 */
[----:B------:R-:W0:Y:S08]  /*0330*/  LDC.64 R6, c[0x0][0x380] ;  /* 0x0000e000ff067b82 */ /* 0x000e300000000a00 */
[----:B------:R-:W1:Y:S01]  /*0340*/  LDC R17, c[0x0][0x390] ;  /* 0x0000e400ff117b82 */ /* 0x000e620000000800 */
[----:B0-----:R-:W-:-:S06]  /*0350*/  IMAD.WIDE R18, R5, 0x4, R6 ;  /* 0x0000000405127825 */ /* 0x001fcc00078e0206 */
[----:B------:R-:W2:Y:S01]  /*0360*/  LDG.E.CONSTANT R18, desc[UR6][R18.64] ;  /* 0x0000000612127981 */ /* 0x000ea2000c1e9900 */
[----:B------:R-:W-:Y:S02]  /*0370*/  IADD3 R13, PT, PT, R2, -0x1, R5 ;  /* 0xffffffff020d7810 */ /* 0x000fe40007ffe005 */
[----:B------:R-:W-:Y:S02]  /*0380*/  IADD3 R0, PT, PT, R5, 0x1, RZ ;  /* 0x0000000105007810 */ /* 0x000fe40007ffe0ff */
[----:B------:R-:W-:Y:S02]  /*0390*/  ISETP.GT.AND P0, PT, R13, R5, PT ;  /* 0x000000050d00720c */ /* 0x000fe40003f04270 */
[----:B-1----:R-:W-:-:S11]  /*03a0*/  ISETP.GE.AND P1, PT, R0, R17, PT ;  /* 0x000000110000720c */ /* 0x002fd60003f26270 */
[----:B------:R-:W0:Y:S01]  /*03b0*/  @!P0 LDC.64 R2, c[0x0][0x3a0] ;  /* 0x0000e800ff028b82 */ /* 0x000e220000000a00 */
[----:B------:R-:W-:-:S04]  /*03c0*/  @!P0 IMAD.IADD R15, R10, 0x1, R5 ;  /* 0x000000010a0f8824 */ /* 0x000fc800078e0205 */
[----:B0-----:R-:W-:-:S04]  /*03d0*/  @!P0 IMAD.WIDE R2, R15, 0x4, R2 ;  /* 0x000000040f028825 */ /* 0x001fc800078e0202 */
[----:B--2---:R-:W-:-:S04]  /*03e0*/  @!P0 FADD R9, R18, R18 ;  /* 0x0000001212098221 */ /* 0x004fc80000000000 */
[----:B------:R-:W-:-:S05]  /*03f0*/  @!P0 FADD R9, -R18, R9 ;  /* 0x0000000912098221 */ /* 0x000fca0000000100 */
[----:B------:R0:W-:Y:S01]  /*0400*/  @!P0 STG.E desc[UR6][R2.64], R9 ;  /* 0x0000000902008986 */ /* 0x0001e2000c101906 */
[----:B------:R-:W-:Y:S05]  /*0410*/  @P1 EXIT ;  /* 0x000000000000194d */ /* 0x000fea0003800000 */
[----:B0-----:R-:W-:Y:S01]  /*0420*/  IADD3 R2, PT, PT, R17, -0x2, -R5 ;  /* 0xfffffffe11027810 */ /* 0x001fe20007ffe805 */
[----:B------:R-:W-:Y:S01]  /*0430*/  FADD R15, -R12, 1 ;  /* 0x3f8000000c0f7421 */ /* 0x000fe20000000100 */
[----:B------:R-:W-:Y:S02]  /*0440*/  LOP3.LUT R14, RZ, R5, RZ, 0x33, !PT ;  /* 0x00000005ff0e7212 */ /* 0x000fe400078e33ff */
[----:B------:R-:W-:Y:S02]  /*0450*/  ISETP.GE.U32.AND P0, PT, R2, 0x7, PT ;  /* 0x000000070200780c */ /* 0x000fe40003f06070 */
[----:B------:R-:W-:Y:S02]  /*0460*/  IADD3 R14, PT, PT, R14, R17, RZ ;  /* 0x000000110e0e7210 */ /* 0x000fe40007ffe0ff */
[----:B------:R-:W-:Y:S02]  /*0470*/  MOV R9, R0 ;  /* 0x0000000000097202 */ /* 0x000fe40000000f00 */
[----:B------:R-:W-:-:S02]  /*0480*/  MOV R20, R18 ;  /* 0x0000001200147202 */ /* 0x000fc40000000f00 */
[----:B------:R-:W-:-:S05]  /*0490*/  LOP3.LUT R22, R14, 0x7, RZ, 0xc0, !PT ;  /* 0x000000070e167812 */ /* 0x000fca00078ec0ff */
[----:B------:R-:W-:Y:S05]  /*04a0*/  @!P0 BRA `(.L_x_4) ;  /* 0x0000000400948947 */ /* 0x000fea0003800000 */
[----:B------:R-:W0:Y:S01]  /*04b0*/  LDC.64 R6, c[0x0][0x380] ;  /* 0x0000e000ff067b82 */ /* 0x000e220000000a00 */
[----:B------:R-:W-:Y:S01]  /*04c0*/  LOP3.LUT R16, R14, 0xfffffff8, RZ, 0xc0, !PT ;  /* 0xfffffff80e107812 */ /* 0x000fe200078ec0ff */
[----:B------:R-:W-:Y:S01]  /*04d0*/  IMAD.IADD R0, R10, 0x1, R5 ;  /* 0x000000010a007824 */ /* 0x000fe200078e0205 */
[----:B------:R-:W-:Y:S02]  /*04e0*/  MOV R20, R18 ;  /* 0x0000001200147202 */ /* 0x000fe40000000f00 */
[----:B------:R-:W-:-:S03]  /*04f0*/  IADD3 R16, PT, PT, -R16, RZ, RZ ;  /* 0x000000ff10107210 */ /* 0x000fc60007ffe1ff */
[----:B------:R-:W1:Y:S04]  /*0500*/  LDC.64 R2, c[0x0][0x3a0] ;  /* 0x0000e800ff027b82 */ /* 0x000e680000000a00 */
.L_x_5:
[----:B------:R-:W-:-:S05]  /*0510*/  IADD3 R17, PT, PT, R11, 0x1, RZ ;  /* 0x000000010b117810 */ /* 0x000fca0007ffe0ff */
[----:B0-----:R-:W-:-:S05]  /*0520*/  IMAD.WIDE R4, R17, 0x4, R6 ;  /* 0x0000000411047825 */ /* 0x001fca00078e0206 */
[----:B------:R-:W2:Y:S04]  /*0530*/  LDG.E.CONSTANT R23, desc[UR6][R4.64] ;  /* 0x0000000604177981 */ /* 0x000ea8000c1e9900 */
[----:B------:R-:W3:Y:S04]  /*0540*/  LDG.E.CONSTANT R21, desc[UR6][R4.64+0x4] ;  /* 0x0000040604157981 */ /* 0x000ee8000c1e9900 */
[----:B------:R-:W4:Y:S01]  /*0550*/  LDG.E.CONSTANT R19, desc[UR6][R4.64+0x8] ;  /* 0x0000080604137981 */ /* 0x000f22000c1e9900 */
[----:B------:R-:W-:-:S13]  /*0560*/  ISETP.GE.AND P0, PT, R17, R13, PT ;  /* 0x0000000d1100720c */ /* 0x000fda0003f06270 */
[----:B------:R-:W0:Y:S01]  /*0570*/  @P0 LDC.64 R8, c[0x0][0x3a0] ;  /* 0x0000e800ff080b82 */ /* 0x000e220000000a00 */
[----:B------:R-:W-:-:S05]  /*0580*/  @P0 IADD3 R27, PT, PT, R0, 0x1, RZ ;  /* 0x00000001001b0810 */ /* 0x000fca0007ffe0ff */
[----:B0-----:R-:W-:Y:S02]  /*0590*/  @P0 IMAD.WIDE R8, R27, 0x4, R8 ;  /* 0x000000041b080825 */ /* 0x001fe400078e0208 */
[----:B------:R-:W5:Y:S02]  /*05a0*/  LDG.E.CONSTANT R27, desc[UR6][R4.64+0x18] ;  /* 0x00001806041b7981 */ /* 0x000f64000c1e9900 */
[----:B--2---:R-:W-:-:S04]  /*05b0*/  FMUL R24, R23, R12 ;  /* 0x0000000c17187220 */ /* 0x004fc80000400000 */
[----:B------:R-:W-:Y:S01]  /*05c0*/  FFMA R23, R15, R20, R24 ;  /* 0x000000140f177223 */ /* 0x000fe20000000018 */
[-C--:B---3--:R-:W-:Y:S02]  /*05d0*/  FMUL R24, R21, R12.reuse ;  /* 0x0000000c15187220 */ /* 0x088fe40000400000 */
[----:B------:R-:W2:Y:S01]  /*05e0*/  LDG.E.CONSTANT R21, desc[UR6][R4.64+0xc] ;  /* 0x00000c0604157981 */ /* 0x000ea2000c1e9900 */
[----:B------:R-:W-:Y:S01]  /*05f0*/  FMUL R25, R23, R12 ;  /* 0x0000000c17197220 */ /* 0x000fe20000400000 */
[----:B------:R-:W-:-:S03]  /*0600*/  FFMA R29, R15, R23, R24 ;  /* 0x000000170f1d7223 */ /* 0x000fc60000000018 */
[----:B------:R-:W-:Y:S01]  /*0610*/  FFMA R20, R15, R18, R25 ;  /* 0x000000120f147223 */ /* 0x000fe20000000019 */
[----:B------:R-:W-:Y:S01]  /*0620*/  @P0 FADD R25, R23, R23 ;  /* 0x0000001717190221 */ /* 0x000fe20000000000 */
[----:B------:R-:W-:-:S03]  /*0630*/  VIADD R18, R17, 0x1 ;  /* 0x0000000111127836 */ /* 0x000fc60000000000 */
[----:B------:R-:W-:Y:S02]  /*0640*/  @P0 FADD R25, -R20, R25 ;  /* 0x0000001914190221 */ /* 0x000fe40000000100 */
[----:B------:R-:W-:-:S03]  /*0650*/  IADD3 R26, PT, PT, R18, 0x1, RZ ;  /* 0x00000001121a7810 */ /* 0x000fc60007ffe0ff */
[----:B------:R0:W-:Y:S01]  /*0660*/  @P0 STG.E desc[UR6][R8.64], R25 ;  /* 0x0000001908000986 */ /* 0x0001e2000c101906 */
[-C--:B------:R-:W-:Y:S01]  /*0670*/  ISETP.GE.AND P0, PT, R18, R13.reuse, PT ;  /* 0x0000000d1200720c */ /* 0x080fe20003f06270 */
[-C--:B----4-:R-:W-:Y:S01]  /*0680*/  FMUL R24, R19, R12.reuse ;  /* 0x0000000c13187220 */ /* 0x090fe20000400000 */
[----:B------:R-:W-:Y:S01]  /*0690*/  ISETP.GE.AND P1, PT, R26, R13, PT ;  /* 0x0000000d1a00720c */ /* 0x000fe20003f26270 */
[----:B------:R-:W-:Y:S02]  /*06a0*/  FMUL R23, R29, R12 ;  /* 0x0000000c1d177220 */ /* 0x000fe40000400000 */
[C---:B------:R-:W-:Y:S02]  /*06b0*/  FFMA R19, R15.reuse, R29, R24 ;  /* 0x0000001d0f137223 */ /* 0x040fe40000000018 */
[----:B0-----:R-:W-:Y:S01]  /*06c0*/  FFMA R8, R15, R20, R23 ;  /* 0x000000140f087223 */ /* 0x001fe20000000017 */
[----:B------:R-:W-:-:S05]  /*06d0*/  SHF.R.S32.HI R9, RZ, 0x1f, R17 ;  /* 0x0000001fff097819 */ /* 0x000fca0000011411 */
[----:B------:R-:W-:Y:S01]  /*06e0*/  @P0 FADD R29, R29, R29 ;  /* 0x0000001d1d1d0221 */ /* 0x000fe20000000000 */
[C---:B------:R-:W-:Y:S01]  /*06f0*/  FMUL R20, R19.reuse, R12 ;  /* 0x0000000c13147220 */ /* 0x040fe20000400000 */
[----:B------:R-:W-:Y:S01]  /*0700*/  IADD3 R17, P2, PT, R10, R17, RZ ;  /* 0x000000110a117210 */ /* 0x000fe20007f5e0ff */
[----:B------:R-:W-:Y:S01]  /*0710*/  @P1 FADD R23, R19, R19 ;  /* 0x0000001313171221 */ /* 0x000fe20000000000 */
[----:B------:R-:W-:Y:S01]  /*0720*/  @P0 FADD R29, -R8, R29 ;  /* 0x0000001d081d0221 */ /* 0x000fe20000000100 */
[----:B------:R-:W-:Y:S01]  /*0730*/  FFMA R20, R15, R8, R20 ;  /* 0x000000080f147223 */ /* 0x000fe20000000014 */
[----:B------:R-:W-:Y:S01]  /*0740*/  LEA.HI.X.SX32 R24, R10, R9, 0x1, P2 ;  /* 0x000000090a187211 */ /* 0x000fe200010f0eff */
[----:B------:R-:W3:Y:S01]  /*0750*/  LDG.E.CONSTANT R25, desc[UR6][R4.64+0x14] ;  /* 0x0000140604197981 */ /* 0x000ee2000c1e9900 */
[----:B-1----:R-:W-:-:S04]  /*0760*/  LEA R8, P2, R17, R2, 0x2 ;  /* 0x0000000211087211 */ /* 0x002fc800078410ff */
[----:B------:R-:W-:Y:S01]  /*0770*/  LEA.HI.X R9, R17, R3, R24, 0x2, P2 ;  /* 0x0000000311097211 */ /* 0x000fe200010f1418 */
[----:B------:R-:W-:Y:S01]  /*0780*/  @P1 FADD R24, -R20, R23 ;  /* 0x0000001714181221 */ /* 0x000fe20000000100 */
[----:B------:R-:W4:Y:S04]  /*0790*/  LDG.E.CONSTANT R17, desc[UR6][R4.64+0x1c] ;  /* 0x00001c0604117981 */ /* 0x000f28000c1e9900 */
[----:B------:R0:W4:Y:S04]  /*07a0*/  LDG.E.CONSTANT R23, desc[UR6][R4.64+0x10] ;  /* 0x0000100604177981 */ /* 0x000128000c1e9900 */
[----:B------:R-:W-:Y:S04]  /*07b0*/  @P0 STG.E desc[UR6][R8.64+0x4], R29 ;  /* 0x0000041d08000986 */ /* 0x000fe8000c101906 */
[----:B------:R1:W-:Y:S01]  /*07c0*/  @P1 STG.E desc[UR6][R8.64+0x8], R24 ;  /* 0x0000081808001986 */ /* 0x0003e2000c101906 */
[----:B-----5:R-:W-:Y:S01]  /*07d0*/  FMUL R27, R27, R12 ;  /* 0x0000000c1b1b7220 */ /* 0x020fe20000400000 */
[----:B-1----:R-:W-:-:S05]  /*07e0*/  VIADD R24, R18, 0x5 ;  /* 0x0000000512187836 */ /* 0x002fca0000000000 */
[----:B------:R-:W-:Y:S02]  /*07f0*/  ISETP.GE.AND P3, PT, R24, R13, PT ;  /* 0x0000000d1800720c */ /* 0x000fe40003f66270 */
[----:B------:R-:W-:Y:S02]  /*0800*/  IADD3 R16, PT, PT, R16, 0x8, RZ ;  /* 0x0000000810107810 */ /* 0x000fe40007ffe0ff */
[----:B------:R-:W-:Y:S02]  /*0810*/  IADD3 R11, PT, PT, R11, 0x8, RZ ;  /* 0x000000080b0b7810 */ /* 0x000fe40007ffe0ff */
[----:B------:R-:W-:Y:S01]  /*0820*/  IADD3 R0, PT, PT, R0, 0x8, RZ ;  /* 0x0000000800007810 */ /* 0x000fe20007ffe0ff */
[----:B--2---:R-:W-:-:S04]  /*0830*/  FMUL R26, R21, R12 ;  /* 0x0000000c151a7220 */ /* 0x004fc80000400000 */
[----:B------:R-:W-:Y:S01]  /*0840*/  FFMA R19, R15, R19, R26 ;  /* 0x000000130f137223 */ /* 0x000fe2000000001a */
[----:B------:R-:W-:-:S04]  /*0850*/  IADD3 R26, PT, PT, R18, 0x2, RZ ;  /* 0x00000002121a7810 */ /* 0x000fc80007ffe0ff */
[----:B------:R-:W-:Y:S02]  /*0860*/  ISETP.GE.AND P0, PT, R26, R13, PT ;  /* 0x0000000d1a00720c */ /* 0x000fe40003f06270 */
[----:B------:R-:W-:-:S04]  /*0870*/  IADD3 R26, PT, PT, R18, 0x3, RZ ;  /* 0x00000003121a7810 */ /* 0x000fc80007ffe0ff */
[----:B------:R-:W-:Y:S02]  /*0880*/  ISETP.GE.AND P1, PT, R26, R13, PT ;  /* 0x0000000d1a00720c */ /* 0x000fe40003f26270 */
[C---:B------:R-:W-:Y:S02]  /*0890*/  IADD3 R26, PT, PT, R18.reuse, 0x4, RZ ;  /* 0x00000004121a7810 */ /* 0x040fe40007ffe0ff */
[----:B------:R-:W-:Y:S01]  /*08a0*/  IADD3 R18, PT, PT, R18, 0x6, RZ ;  /* 0x0000000612127810 */ /* 0x000fe20007ffe0ff */
[----:B0-----:R-:W-:-:S03]  /*08b0*/  FMUL R5, R19, R12 ;  /* 0x0000000c13057220 */ /* 0x001fc60000400000 */
[-C--:B------:R-:W-:Y:S01]  /*08c0*/  ISETP.GE.AND P4, PT, R18, R13.reuse, PT ;  /* 0x0000000d1200720c */ /* 0x080fe20003f86270 */
[----:B------:R-:W-:Y:S01]  /*08d0*/  FFMA R21, R15, R20, R5 ;  /* 0x000000140f157223 */ /* 0x000fe20000000005 */
[----:B------:R-:W-:Y:S01]  /*08e0*/  ISETP.GE.AND P2, PT, R26, R13, PT ;  /* 0x0000000d1a00720c */ /* 0x000fe20003f46270 */
[----:B------:R-:W-:Y:S01]  /*08f0*/  @P0 FADD R5, R19, R19 ;  /* 0x0000001313050221 */ /* 0x000fe20000000000 */
[-C--:B---3--:R-:W-:Y:S01]  /*0900*/  FMUL R18, R25, R12.reuse ;  /* 0x0000000c19127220 */ /* 0x088fe20000400000 */
[----:B----4-:R-:W-:-:S04]  /*0910*/  FMUL R4, R23, R12 ;  /* 0x0000000c17047220 */ /* 0x010fc80000400000 */
[----:B------:R-:W-:-:S04]  /*0920*/  FFMA R4, R15, R19, R4 ;  /* 0x000000130f047223 */ /* 0x000fc80000000004 */
[C---:B------:R-:W-:Y:S01]  /*0930*/  FMUL R20, R4.reuse, R12 ;  /* 0x0000000c04147220 */ /* 0x040fe20000400000 */
[----:B------:R-:W-:Y:S01]  /*0940*/  FFMA R18, R15, R4, R18 ;  /* 0x000000040f127223 */ /* 0x000fe20000000012 */
[----:B------:R-:W-:Y:S01]  /*0950*/  @P1 FADD R19, R4, R4 ;  /* 0x0000000404131221 */ /* 0x000fe20000000000 */
[----:B------:R-:W-:Y:S01]  /*0960*/  @P0 FADD R5, -R21, R5 ;  /* 0x0000000515050221 */ /* 0x000fe20000000100 */
[C---:B------:R-:W-:Y:S01]  /*0970*/  FFMA R23, R15.reuse, R21, R20 ;  /* 0x000000150f177223 */ /* 0x040fe20000000014 */
[----:B------:R-:W-:Y:S01]  /*0980*/  FMUL R20, R18, R12 ;  /* 0x0000000c12147220 */ /* 0x000fe20000400000 */
[----:B------:R-:W-:Y:S01]  /*0990*/  FFMA R4, R15, R18, R27 ;  /* 0x000000120f047223 */ /* 0x000fe2000000001b */
[-C--:B------:R-:W-:Y:S01]  /*09a0*/  FMUL R21, R17, R12.reuse ;  /* 0x0000000c11157220 */ /* 0x080fe20000400000 */
[----:B------:R-:W-:Y:S01]  /*09b0*/  @P1 FADD R17, -R23, R19 ;  /* 0x0000001317111221 */ /* 0x000fe20000000100 */
[C---:B------:R-:W-:Y:S01]  /*09c0*/  FFMA R19, R15.reuse, R23, R20 ;  /* 0x000000170f137223 */ /* 0x040fe20000000014 */
[----:B------:R-:W-:Y:S01]  /*09d0*/  FMUL R24, R4, R12 ;  /* 0x0000000c04187220 */ /* 0x000fe20000400000 */
[----:B------:R-:W-:Y:S01]  /*09e0*/  FFMA R20, R15, R4, R21 ;  /* 0x000000040f147223 */ /* 0x000fe20000000015 */
[----:B------:R-:W-:-:S02]  /*09f0*/  @P2 FADD R18, R18, R18 ;  /* 0x0000001212122221 */ /* 0x000fc40000000000 */
[----:B------:R-:W-:Y:S01]  /*0a00*/  FFMA R21, R15, R19, R24 ;  /* 0x000000130f157223 */ /* 0x000fe20000000018 */
[----:B------:R-:W-:Y:S01]  /*0a10*/  FMUL R24, R20, R12 ;  /* 0x0000000c14187220 */ /* 0x000fe20000400000 */
[----:B------:R-:W-:Y:S01]  /*0a20*/  @P2 FADD R19, -R19, R18 ;  /* 0x0000001213132221 */ /* 0x000fe20000000100 */
[----:B------:R-:W-:Y:S01]  /*0a30*/  @P3 FADD R4, R4, R4 ;  /* 0x0000000404043221 */ /* 0x000fe20000000000 */
[----:B------:R-:W-:Y:S01]  /*0a40*/  @P4 FADD R23, R20, R20 ;  /* 0x0000001414174221 */ /* 0x000fe20000000000 */
[----:B------:R-:W-:Y:S02]  /*0a50*/  FFMA R18, R15, R21, R24 ;  /* 0x000000150f127223 */ /* 0x000fe40000000018 */
[----:B------:R-:W-:Y:S02]  /*0a60*/  @P3 FADD R21, -R21, R4 ;  /* 0x0000000415153221 */ /* 0x000fe40000000100 */
[----:B------:R-:W-:Y:S01]  /*0a70*/  @P4 FADD R23, -R18, R23 ;  /* 0x0000001712174221 */ /* 0x000fe20000000100 */
[----:B------:R2:W-:Y:S04]  /*0a80*/  @P1 STG.E desc[UR6][R8.64+0x10], R17 ;  /* 0x0000101108001986 */ /* 0x0005e8000c101906 */
[----:B------:R2:W-:Y:S04]  /*0a90*/  @P2 STG.E desc[UR6][R8.64+0x14], R19 ;  /* 0x0000141308002986 */ /* 0x0005e8000c101906 */
[----:B------:R2:W-:Y:S04]  /*0aa0*/  @P3 STG.E desc[UR6][R8.64+0x18], R21 ;  /* 0x0000181508003986 */ /* 0x0005e8000c101906 */
[----:B------:R2:W-:Y:S04]  /*0ab0*/  @P4 STG.E desc[UR6][R8.64+0x1c], R23 ;  /* 0x00001c1708004986 */ /* 0x0005e8000c101906 */
[----:B------:R2:W-:Y:S01]  /*0ac0*/  @P0 STG.E desc[UR6][R8.64+0xc], R5 ;  /* 0x00000c0508000986 */ /* 0x0005e2000c101906 */
[----:B------:R-:W-:-:S13]  /*0ad0*/  ISETP.NE.AND P0, PT, R16, RZ, PT ;  /* 0x000000ff1000720c */ /* 0x000fda0003f05270 */
[----:B--2---:R-:W-:Y:S05]  /*0ae0*/  @P0 BRA `(.L_x_5) ;  /* 0xfffffff800880947 */ /* 0x004fea000383ffff */
[----:B------:R-:W-:-:S07]  /*0af0*/  VIADD R9, R11, 0x1 ;  /* 0x000000010b097836 */ /* 0x000fce0000000000 */
.L_x_4:
[----:B------:R-:W-:-:S13]  /*0b00*/  ISETP.NE.AND P0, PT, R22, RZ, PT ;  /* 0x000000ff1600720c */ /* 0x000fda0003f05270 */
[----:B------:R-:W-:Y:S05]  /*0b10*/  @!P0 EXIT ;  /* 0x000000000000894d */ /* 0x000fea0003800000 */
[----:B------:R-:W-:Y:S02]  /*0b20*/  ISETP.GE.U32.AND P1, PT, R22, 0x4, PT ;  /* 0x000000041600780c */ /* 0x000fe40003f26070 */
[----:B------:R-:W-:-:S04]  /*0b30*/  LOP3.LUT R21, R14, 0x3, RZ, 0xc0, !PT ;  /* 0x000000030e157812 */ /* 0x000fc800078ec0ff */
[----:B------:R-:W-:-:S07]  /*0b40*/  ISETP.NE.AND P0, PT, R21, RZ, PT ;  /* 0x000000ff1500720c */ /* 0x000fce0003f05270 */
[----:B------:R-:W-:Y:S06]  /*0b50*/  @!P1 BRA `(.L_x_6) ;  /* 0x0000000000c89947 */ /* 0x000fec0003800000 */
[----:B------:R-:W-:-:S05]  /*0b60*/  IMAD.WIDE R22, R9, 0x4, R6 ;  /* 0x0000000409167825 */ /* 0x000fca00078e0206 */
[----:B------:R-:W2:Y:S04]  /*0b70*/  LDG.E.CONSTANT R3, desc[UR6][R22.64] ;  /* 0x0000000616037981 */ /* 0x000ea8000c1e9900 */
[----:B------:R-:W3:Y:S04]  /*0b80*/  LDG.E.CONSTANT R25, desc[UR6][R22.64+0x4] ;  /* 0x0000040616197981 */ /* 0x000ee8000c1e9900 */
[----:B------:R-:W4:Y:S04]  /*0b90*/  LDG.E.CONSTANT R17, desc[UR6][R22.64+0x8] ;  /* 0x0000080616117981 */ /* 0x000f28000c1e9900 */
[----:B------:R0:W5:Y:S01]  /*0ba0*/  LDG.E.CONSTANT R11, desc[UR6][R22.64+0xc] ;  /* 0x00000c06160b7981 */ /* 0x000162000c1e9900 */
[----:B------:R-:W-:-:S02]  /*0bb0*/  ISETP.GE.AND P4, PT, R9, R13, PT ;  /* 0x0000000d0900720c */ /* 0x000fc40003f86270 */
[C---:B------:R-:W-:Y:S02]  /*0bc0*/  IADD3 R0, PT, PT, R9.reuse, 0x1, RZ ;  /* 0x0000000109007810 */ /* 0x040fe40007ffe0ff */
[----:B------:R-:W-:Y:S02]  /*0bd0*/  IADD3 R8, PT, PT, R9, 0x2, RZ ;  /* 0x0000000209087810 */ /* 0x000fe40007ffe0ff */
[-C--:B------:R-:W-:Y:S02]  /*0be0*/  ISETP.GE.AND P3, PT, R0, R13.reuse, PT ;  /* 0x0000000d0000720c */ /* 0x080fe40003f66270 */
[----:B------:R-:W-:-:S05]  /*0bf0*/  ISETP.GE.AND P2, PT, R8, R13, PT ;  /* 0x0000000d0800720c */ /* 0x000fca0003f46270 */
[----:B------:R-:W1:Y:S01]  /*0c00*/  @P4 LDC.64 R4, c[0x0][0x3a0] ;  /* 0x0000e800ff044b82 */ /* 0x000e620000000a00 */
[----:B------:R-:W-:-:S05]  /*0c10*/  @P4 IADD3 R19, PT, PT, R10, R9, RZ ;  /* 0x000000090a134210 */ /* 0x000fca0007ffe0ff */
[----:B-1----:R-:W-:Y:S01]  /*0c20*/  @P4 IMAD.WIDE R4, R19, 0x4, R4 ;  /* 0x0000000413044825 */ /* 0x002fe200078e0204 */
[----:B------:R-:W-:-:S03]  /*0c30*/  SHF.R.S32.HI R19, RZ, 0x1f, R9 ;  /* 0x0000001fff137819 */ /* 0x000fc60000011409 */
[----:B--2---:R-:W-:Y:S02]  /*0c40*/  FMUL R16, R3, R12 ;  /* 0x0000000c03107220 */ /* 0x004fe40000400000 */
[----:B------:R-:W1:Y:S02]  /*0c50*/  LDC.64 R2, c[0x0][0x3a0] ;  /* 0x0000e800ff027b82 */ /* 0x000e640000000a00 */
[----:B------:R-:W-:Y:S01]  /*0c60*/  FFMA R16, R15, R20, R16 ;  /* 0x000000140f107223 */ /* 0x000fe20000000010 */
[----:B------:R-:W-:Y:S01]  /*0c70*/  IADD3 R20, PT, PT, R9, 0x3, RZ ;  /* 0x0000000309147810 */ /* 0x000fe20007ffe0ff */
[-C--:B---3--:R-:W-:Y:S02]  /*0c80*/  FMUL R25, R25, R12.reuse ;  /* 0x0000000c19197220 */ /* 0x088fe40000400000 */
[----:B------:R-:W-:Y:S01]  /*0c90*/  FMUL R0, R16, R12 ;  /* 0x0000000c10007220 */ /* 0x000fe20000400000 */
[----:B------:R-:W-:Y:S01]  /*0ca0*/  ISETP.GE.AND P1, PT, R20, R13, PT ;  /* 0x0000000d1400720c */ /* 0x000fe20003f26270 */
[----:B------:R-:W-:Y:S01]  /*0cb0*/  FFMA R8, R15, R16, R25 ;  /* 0x000000100f087223 */ /* 0x000fe20000000019 */
[----:B----4-:R-:W-:Y:S01]  /*0cc0*/  FMUL R20, R17, R12 ;  /* 0x0000000c11147220 */ /* 0x010fe20000400000 */
[C---:B------:R-:W-:Y:S01]  /*0cd0*/  FFMA R18, R15.reuse, R18, R0 ;  /* 0x000000120f127223 */ /* 0x040fe20000000000 */
[----:B------:R-:W-:Y:S01]  /*0ce0*/  @P4 FADD R17, R16, R16 ;  /* 0x0000001010114221 */ /* 0x000fe20000000000 */
[----:B0-----:R-:W-:Y:S01]  /*0cf0*/  FMUL R23, R8, R12 ;  /* 0x0000000c08177220 */ /* 0x001fe20000400000 */
[----:B------:R-:W-:Y:S01]  /*0d00*/  FFMA R16, R15, R8, R20 ;  /* 0x000000080f107223 */ /* 0x000fe20000000014 */
[----:B-----5:R-:W-:Y:S01]  /*0d10*/  FMUL R25, R11, R12 ;  /* 0x0000000c0b197220 */ /* 0x020fe20000400000 */
[----:B------:R-:W-:Y:S01]  /*0d20*/  @P4 FADD R11, -R18, R17 ;  /* 0x00000011120b4221 */ /* 0x000fe20000000100 */
[C---:B------:R-:W-:Y:S01]  /*0d30*/  FFMA R22, R15.reuse, R18, R23 ;  /* 0x000000120f167223 */ /* 0x040fe20000000017 */
[----:B------:R-:W-:Y:S01]  /*0d40*/  FMUL R17, R16, R12 ;  /* 0x0000000c10117220 */ /* 0x000fe20000400000 */
[C---:B------:R-:W-:Y:S01]  /*0d50*/  FFMA R20, R15.reuse, R16, R25 ;  /* 0x000000100f147223 */ /* 0x040fe20000000019 */
[----:B------:R-:W-:Y:S01]  /*0d60*/  IADD3 R0, P5, PT, R10, R9, RZ ;  /* 0x000000090a007210 */ /* 0x000fe20007fbe0ff */
[----:B------:R-:W-:Y:S01]  /*0d70*/  @P2 FADD R16, R16, R16 ;  /* 0x0000001010102221 */ /* 0x000fe20000000000 */
[C---:B------:R-:W-:Y:S01]  /*0d80*/  FFMA R23, R15.reuse, R22, R17 ;  /* 0x000000160f177223 */ /* 0x040fe20000000011 */
[----:B------:R-:W-:Y:S01]  /*0d90*/  FMUL R18, R20, R12 ;  /* 0x0000000c14127220 */ /* 0x000fe20000400000 */
[----:B------:R-:W-:Y:S01]  /*0da0*/  LEA.HI.X.SX32 R19, R10, R19, 0x1, P5 ;  /* 0x000000130a137211 */ /* 0x000fe200028f0eff */
[----:B------:R-:W-:Y:S01]  /*0db0*/  @P3 FADD R17, R8, R8 ;  /* 0x0000000808113221 */ /* 0x000fe20000000000 */
[----:B-1----:R-:W-:Y:S01]  /*0dc0*/  LEA R2, P5, R0, R2, 0x2 ;  /* 0x0000000200027211 */ /* 0x002fe200078a10ff */
[----:B------:R-:W-:Y:S01]  /*0dd0*/  @P1 FADD R25, R20, R20 ;  /* 0x0000001414191221 */ /* 0x000fe20000000000 */
[----:B------:R-:W-:Y:S01]  /*0de0*/  FFMA R18, R15, R23, R18 ;  /* 0x000000170f127223 */ /* 0x000fe20000000012 */
[----:B------:R-:W-:Y:S01]  /*0df0*/  @P3 FADD R17, -R22, R17 ;  /* 0x0000001116113221 */ /* 0x000fe20000000100 */
[----:B------:R-:W-:Y:S01]  /*0e00*/  LEA.HI.X R3, R0, R3, R19, 0x2, P5 ;  /* 0x0000000300037211 */ /* 0x000fe200028f1413 */
[----:B------:R-:W-:Y:S01]  /*0e10*/  @P2 FADD R19, -R23, R16 ;  /* 0x0000001017132221 */ /* 0x000fe20000000100 */
[----:B------:R-:W-:Y:S01]  /*0e20*/  @P1 FADD R25, -R18, R25 ;  /* 0x0000001912191221 */ /* 0x000fe20000000100 */
[----:B------:R0:W-:Y:S01]  /*0e30*/  @P4 STG.E desc[UR6][R4.64], R11 ;  /* 0x0000000b04004986 */ /* 0x0001e2000c101906 */
[----:B------:R-:W-:-:S03]  /*0e40*/  VIADD R9, R9, 0x4 ;  /* 0x0000000409097836 */ /* 0x000fc60000000000 */
[----:B------:R0:W-:Y:S04]  /*0e50*/  @P3 STG.E desc[UR6][R2.64+0x4], R17 ;  /* 0x0000041102003986 */ /* 0x0001e8000c101906 */
[----:B------:R0:W-:Y:S04]  /*0e60*/  @P2 STG.E desc[UR6][R2.64+0x8], R19 ;  /* 0x0000081302002986 */ /* 0x0001e8000c101906 */
[----:B------:R0:W-:Y:S02]  /*0e70*/  @P1 STG.E desc[UR6][R2.64+0xc], R25 ;  /* 0x00000c1902001986 */ /* 0x0001e4000c101906 */
.L_x_6:
[----:B------:R-:W-:Y:S05]  /*0e80*/  @!P0 EXIT ;  /* 0x000000000000894d */ /* 0x000fea0003800000 */
[----:B------:R-:W-:-:S13]  /*0e90*/  ISETP.NE.AND P0, PT, R21, 0x1, PT ;  /* 0x000000011500780c */ /* 0x000fda0003f05270 */
[----:B------:R-:W-:Y:S05]  /*0ea0*/  @!P0 BRA `(.L_x_7) ;  /* 0x00000000007c8947 */ /* 0x000fea0003800000 */
[----:B0-----:R-:W-:-:S05]  /*0eb0*/  IMAD.WIDE R4, R9, 0x4, R6 ;  /* 0x0000000409047825 */ /* 0x001fca00078e0206 */
[----:B------:R-:W2:Y:S04]  /*0ec0*/  LDG.E.CONSTANT R11, desc[UR6][R4.64] ;  /* 0x00000006040b7981 */ /* 0x000ea8000c1e9900 */
[----:B------:R-:W3:Y:S01]  /*0ed0*/  LDG.E.CONSTANT R17, desc[UR6][R4.64+0x4] ;  /* 0x0000040604117981 */ /* 0x000ee2000c1e9900 */
[C---:B------:R-:W-:Y:S02]  /*0ee0*/  ISETP.GE.AND P0, PT, R9.reuse, R13, PT ;  /* 0x0000000d0900720c */ /* 0x040fe40003f06270 */
[----:B------:R-:W-:-:S04]  /*0ef0*/  IADD3 R8, PT, PT, R9, 0x1, RZ ;  /* 0x0000000109087810 */ /* 0x000fc80007ffe0ff */
[----:B------:R-:W-:-:S07]  /*0f00*/  ISETP.GE.AND P1, PT, R8, R13, PT ;  /* 0x0000000d0800720c */ /* 0x000fce0003f26270 */
[----:B------:R-:W0:Y:S01]  /*0f10*/  @P0 LDC.64 R2, c[0x0][0x3a0] ;  /* 0x0000e800ff020b82 */ /* 0x000e220000000a00 */
[----:B------:R-:W-:-:S05]  /*0f20*/  @P0 IADD3 R21, PT, PT, R10, R9, RZ ;  /* 0x000000090a150210 */ /* 0x000fca0007ffe0ff */
[----:B0-----:R-:W-:-:S04]  /*0f30*/  @P0 IMAD.WIDE R2, R21, 0x4, R2 ;  /* 0x0000000415020825 */ /* 0x001fc800078e0202 */
[----:B--2---:R-:W-:-:S04]  /*0f40*/  FMUL R0, R11, R12 ;  /* 0x0000000c0b007220 */ /* 0x004fc80000400000 */
[----:B------:R-:W-:Y:S01]  /*0f50*/  FFMA R19, R15, R20, R0 ;  /* 0x000000140f137223 */ /* 0x000fe20000000000 */
[----:B---3--:R-:W-:-:S03]  /*0f60*/  FMUL R20, R17, R12 ;  /* 0x0000000c11147220 */ /* 0x008fc60000400000 */
[C---:B------:R-:W-:Y:S01]  /*0f70*/  FMUL R11, R19.reuse, R12 ;  /* 0x0000000c130b7220 */ /* 0x040fe20000400000 */
[----:B------:R-:W-:Y:S01]  /*0f80*/  @P0 FADD R0, R19, R19 ;  /* 0x0000001313000221 */ /* 0x000fe20000000000 */
[C---:B------:R-:W-:Y:S02]  /*0f90*/  FFMA R20, R15.reuse, R19, R20 ;  /* 0x000000130f147223 */ /* 0x040fe40000000014 */
[----:B------:R-:W-:Y:S02]  /*0fa0*/  FFMA R11, R15, R18, R11 ;  /* 0x000000120f0b7223 */ /* 0x000fe4000000000b */
[----:B------:R-:W-:Y:S02]  /*0fb0*/  FMUL R18, R20, R12 ;  /* 0x0000000c14127220 */ /* 0x000fe40000400000 */
[----:B------:R-:W-:Y:S02]  /*0fc0*/  @P0 FADD R5, -R11, R0 ;  /* 0x000000000b050221 */ /* 0x000fe40000000100 */
[----:B------:R-:W-:-:S03]  /*0fd0*/  FFMA R18, R15, R11, R18 ;  /* 0x0000000b0f127223 */ /* 0x000fc60000000012 */
[----:B------:R0:W-:Y:S01]  /*0fe0*/  @P0 STG.E desc[UR6][R2.64], R5 ;  /* 0x0000000502000986 */ /* 0x0001e2000c101906 */
[----:B------:R-:W-:Y:S05]  /*0ff0*/  @!P1 BRA `(.L_x_8) ;  /* 0x0000000000249947 */ /* 0x000fea0003800000 */
[----:B0-----:R-:W0:Y:S01]  /*1000*/  LDC.64 R2, c[0x0][0x3a0] ;  /* 0x0000e800ff027b82 */ /* 0x001e220000000a00 */
[----:B------:R-:W-:Y:S02]  /*1010*/  SHF.R.S32.HI R5, RZ, 0x1f, R9 ;  /* 0x0000001fff057819 */ /* 0x000fe40000011409 */
[----:B------:R-:W-:-:S04]  /*1020*/  IADD3 R0, P0, PT, R10, R9, RZ ;  /* 0x000000090a007210 */ /* 0x000fc80007f1e0ff */
[----:B------:R-:W-:Y:S01]  /*1030*/  LEA.HI.X.SX32 R4, R10, R5, 0x1, P0 ;  /* 0x000000050a047211 */ /* 0x000fe200000f0eff */
[----:B------:R-:W-:-:S04]  /*1040*/  FADD R5, R20, R20 ;  /* 0x0000001414057221 */ /* 0x000fc80000000000 */
[----:B------:R-:W-:Y:S01]  /*1050*/  FADD R5, -R18, R5 ;  /* 0x0000000512057221 */ /* 0x000fe20000000100 */
[----:B0-----:R-:W-:-:S04]  /*1060*/  LEA R2, P0, R0, R2, 0x2 ;  /* 0x0000000200027211 */ /* 0x001fc800078010ff */
[----:B------:R-:W-:-:S05]  /*1070*/  LEA.HI.X R3, R0, R3, R4, 0x2, P0 ;  /* 0x0000000300037211 */ /* 0x000fca00000f1404 */
[----:B------:R1:W-:Y:S04]  /*1080*/  STG.E desc[UR6][R2.64+0x4], R5 ;  /* 0x0000040502007986 */ /* 0x0003e8000c101906 */
.L_x_8:
[----:B------:R-:W-:-:S07]  /*1090*/  IADD3 R9, PT, PT, R9, 0x2, RZ ;  /* 0x0000000209097810 */ /* 0x000fce0007ffe0ff */
.L_x_7:
[----:B------:R-:W-:-:S04]  /*10a0*/  LOP3.LUT R14, R14, 0x1, RZ, 0xc0, !PT ;  /* 0x000000010e0e7812 */ /* 0x000fc800078ec0ff */
[----:B------:R-:W-:-:S13]  /*10b0*/  ISETP.NE.U32.AND P0, PT, R14, 0x1, PT ;  /* 0x000000010e00780c */ /* 0x000fda0003f05070 */
[----:B------:R-:W-:Y:S05]  /*10c0*/  @P0 EXIT ;  /* 0x000000000000094d */ /* 0x000fea0003800000 */
[----:B------:R-:W-:-:S06]  /*10d0*/  IMAD.WIDE R6, R9, 0x4, R6 ;  /* 0x0000000409067825 */ /* 0x000fcc00078e0206 */
[----:B------:R2:W5:Y:S01]  /*10e0*/  LDG.E.CONSTANT R7, desc[UR6][R6.64] ;  /* 0x0000000606077981 */ /* 0x000562000c1e9900 */
[----:B------:R-:W-:-:S13]  /*10f0*/  ISETP.GE.AND P0, PT, R9, R13, PT ;  /* 0x0000000d0900720c */ /* 0x000fda0003f06270 */
[----:B--2---:R-:W-:Y:S05]  /*1100*/  @!P0 EXIT ;  /* 0x000000000000894d */ /* 0x004fea0003800000 */
[----:B01----:R-:W0:Y:S01]  /*1110*/  LDC.64 R2, c[0x0][0x3a0] ;  /* 0x0000e800ff027b82 */ /* 0x003e220000000a00 */
[----:B-----5:R-:W-:Y:S01]  /*1120*/  FMUL R0, R7, R12 ;  /* 0x0000000c07007220 */ /* 0x020fe20000400000 */
[----:B------:R-:W-:-:S03]  /*1130*/  IADD3 R9, PT, PT, R10, R9, RZ ;  /* 0x000000090a097210 */ /* 0x000fc60007ffe0ff */
[----:B------:R-:W-:-:S04]  /*1140*/  FFMA R7, R15, R20, R0 ;  /* 0x000000140f077223 */ /* 0x000fc80000000000 */
[C---:B------:R-:W-:Y:S01]  /*1150*/  FMUL R5, R7.reuse, R12 ;  /* 0x0000000c07057220 */ /* 0x040fe20000400000 */
[----:B------:R-:W-:-:S03]  /*1160*/  FADD R0, R7, R7 ;  /* 0x0000000707007221 */ /* 0x000fc60000000000 */
[----:B------:R-:W-:-:S04]  /*1170*/  FFMA R5, R15, R18, R5 ;  /* 0x000000120f057223 */ /* 0x000fc80000000005 */
[----:B------:R-:W-:Y:S01]  /*1180*/  FADD R5, -R5, R0 ;  /* 0x0000000005057221 */ /* 0x000fe20000000100 */
[----:B0-----:R-:W-:-:S05]  /*1190*/  IMAD.WIDE R2, R9, 0x4, R2 ;  /* 0x0000000409027825 */ /* 0x001fca00078e0202 */
[----:B------:R-:W-:Y:S01]  /*11a0*/  STG.E desc[UR6][R2.64], R5 ;  /* 0x0000000502007986 */ /* 0x000fe2000c101906 */
[----:B------:R-:W-:Y:S05]  /*11b0*/  EXIT ;  /* 0x000000000000794d */ /* 0x000fea0003800000 */
        .weak           $__internal_0_$__cuda_sm3x_div_rn_noftz_f32_slowpath
        .type           $__internal_0_$__cuda_sm3x_div_rn_noftz_f32_slowpath,@function
        .size           $__internal_0_$__cuda_sm3x_div_rn_noftz_f32_slowpath,(.L_x_18 - $__internal_0_$__cuda_sm3x_div_rn_noftz_f32_slowpath)
$__internal_0_$__cuda_sm3x_div_rn_noftz_f32_slowpath:
[----:B------:R-:W-:Y:S02]  /*11c0*/  SHF.R.U32.HI R0, RZ, 0x17, R3 ;  /* 0x00000017ff007819 */ /* 0x000fe40000011603 */
[----:B------:R-:W-:Y:S02]  /*11d0*/  MOV R6, R3 ;  /* 0x0000000300067202 */ /* 0x000fe40000000f00 */
[----:B------:R-:W-:-:S05]  /*11e0*/  LOP3.LUT R5, R0, 0xff, RZ, 0xc0, !PT ;  /* 0x000000ff00057812 */ /* 0x000fca00078ec0ff */
[----:B------:R-:W-:-:S05]  /*11f0*/  VIADD R7, R5, 0xffffffff ;  /* 0xffffffff05077836 */ /* 0x000fca0000000000 */
[----:B------:R-:W-:-:S13]  /*1200*/  ISETP.GT.U32.AND P0, PT, R7, 0xfd, PT ;  /* 0x000000fd0700780c */ /* 0x000fda0003f04070 */
[----:B------:R-:W-:Y:S01]  /*1210*/  @!P0 MOV R8, RZ ;  /* 0x000000ff00088202 */ /* 0x000fe20000000f00 */
[----:B------:R-:W-:Y:S06]  /*1220*/  @!P0 BRA `(.L_x_9) ;  /* 0x0000000000408947 */ /* 0x000fec0003800000 */
[----:B------:R-:W-:Y:S02]  /*1230*/  FSETP.GTU.FTZ.AND P0, PT, |R3|, +INF , PT ;  /* 0x7f8000000300780b */ /* 0x000fe40003f1c200 */
[----:B------:R-:W-:-:S11]  /*1240*/  MOV R0, R3 ;  /* 0x0000000300007202 */ /* 0x000fd60000000f00 */
[----:B------:R-:W-:Y:S05]  /*1250*/  @P0 BRA `(.L_x_10) ;  /* 0x0000000400280947 */ /* 0x000fea0003800000 */
[----:B------:R-:W-:-:S05]  /*1260*/  HFMA2 R3, -RZ, RZ, 2, 0 ;  /* 0x40000000ff037431 */ /* 0x000fca00000001ff */
[----:B------:R-:W-:-:S13]  /*1270*/  LOP3.LUT P0, RZ, R6, 0x7fffffff, R3, 0xc8, !PT ;  /* 0x7fffffff06ff7812 */ /* 0x000fda000780c803 */
[----:B------:R-:W-:Y:S05]  /*1280*/  @!P0 BRA `(.L_x_11) ;  /* 0x0000000400148947 */ /* 0x000fea0003800000 */
[----:B------:R-:W-:Y:S02]  /*1290*/  FSETP.NEU.FTZ.AND P0, PT, |R0|, +INF , PT ;  /* 0x7f8000000000780b */ /* 0x000fe40003f1d200 */
[----:B------:R-:W-:-:S04]  /*12a0*/  LOP3.LUT P1, RZ, R3, 0x7fffffff, RZ, 0xc0, !PT ;  /* 0x7fffffff03ff7812 */ /* 0x000fc8000782c0ff */
[----:B------:R-:W-:-:S13]  /*12b0*/  PLOP3.LUT P0, PT, P0, P1, PT, 0x2f, 0xf2 ;  /* 0x0000000000f2781c */ /* 0x000fda0000702577 */
[----:B------:R-:W-:Y:S05]  /*12c0*/  @P0 BRA `(.L_x_12) ;  /* 0x0000000000fc0947 */ /* 0x000fea0003800000 */
[----:B------:R-:W-:-:S13]  /*12d0*/  LOP3.LUT P0, RZ, R6, 0x7fffffff, RZ, 0xc0, !PT ;  /* 0x7fffffff06ff7812 */ /* 0x000fda000780c0ff */
[----:B------:R-:W-:Y:S05]  /*12e0*/  @!P0 BRA `(.L_x_13) ;  /* 0x0000000000e88947 */ /* 0x000fea0003800000 */
[----:B------:R-:W-:Y:S01]  /*12f0*/  ISETP.GE.AND P0, PT, R7, RZ, PT ;  /* 0x000000ff0700720c */ /* 0x000fe20003f06270 */
[----:B------:R-:W-:-:S12]  /*1300*/  IMAD.MOV.U32 R8, RZ, RZ, RZ ;  /* 0x000000ffff087224 */ /* 0x000fd800078e00ff */
[----:B------:R-:W-:Y:S01]  /*1310*/  @!P0 FFMA R6, R0, 1.84467440737095516160e+19, RZ ;  /* 0x5f80000000068823 */ /* 0x000fe200000000ff */
[----:B------:R-:W-:-:S07]  /*1320*/  @!P0 IADD3 R8, PT, PT, R8, 0x40, RZ ;  /* 0x0000004008088810 */ /* 0x000fce0007ffe0ff */
.L_x_9:
[----:B------:R-:W-:Y:S01]  /*1330*/  LEA R3, R5, 0xc0800000, 0x17 ;  /* 0xc080000005037811 */ /* 0x000fe200078eb8ff */
[----:B------:R-:W-:Y:S01]  /*1340*/  UMOV UR4, 0x40000000 ;  /* 0x4000000000047882 */ /* 0x000fe20000000000 */
[----:B------:R-:W-:Y:S01]  /*1350*/  IADD3 R5, PT, PT, R8, 0x80, -R5 ;  /* 0x0000008008057810 */ /* 0x000fe20007ffe805 */
[----:B------:R-:W-:Y:S01]  /*1360*/  UIADD3 UR4, UPT, UPT, UR4, -0x800000, URZ ;  /* 0xff80000004047890 */ /* 0x000fe2000fffe0ff */
[----:B------:R-:W-:-:S04]  /*1370*/  IADD3 R6, PT, PT, -R3, R6, RZ ;  /* 0x0000000603067210 */ /* 0x000fc80007ffe1ff */
[----:B------:R-:W0:Y:S01]  /*1380*/  MUFU.RCP R0, R6 ;  /* 0x0000000600007308 */ /* 0x000e220000001000 */
[----:B------:R-:W-:-:S04]  /*1390*/  FADD.FTZ R3, -R6, -RZ ;  /* 0x800000ff06037221 */ /* 0x000fc80000010100 */
[----:B0-----:R-:W-:-:S04]  /*13a0*/  FFMA R7, R0, R3, 1 ;  /* 0x3f80000000077423 */ /* 0x001fc80000000003 */
[----:B------:R-:W-:-:S04]  /*13b0*/  FFMA R0, R0, R7, R0 ;  /* 0x0000000700007223 */ /* 0x000fc80000000000 */
[----:B------:R-:W-:-:S04]  /*13c0*/  FFMA R7, R0, UR4, RZ ;  /* 0x0000000400077c23 */ /* 0x000fc800080000ff */
[----:B------:R-:W-:-:S04]  /*13d0*/  FFMA R12, R3, R7, UR4 ;  /* 0x00000004030c7e23 */ /* 0x000fc80008000007 */
[----:B------:R-:W-:-:S04]  /*13e0*/  FFMA R7, R0, R12, R7 ;  /* 0x0000000c00077223 */ /* 0x000fc80000000007 */
[----:B------:R-:W-:-:S04]  /*13f0*/  FFMA R12, R3, R7, UR4 ;  /* 0x00000004030c7e23 */ /* 0x000fc80008000007 */
[----:B------:R-:W-:-:S05]  /*1400*/  FFMA R3, R0, R12, R7 ;  /* 0x0000000c00037223 */ /* 0x000fca0000000007 */
[----:B------:R-:W-:-:S04]  /*1410*/  SHF.R.U32.HI R6, RZ, 0x17, R3 ;  /* 0x00000017ff067819 */ /* 0x000fc80000011603 */
[----:B------:R-:W-:-:S04]  /*1420*/  LOP3.LUT R6, R6, 0xff, RZ, 0xc0, !PT ;  /* 0x000000ff06067812 */ /* 0x000fc800078ec0ff */
[----:B------:R-:W-:-:S04]  /*1430*/  IADD3 R8, PT, PT, R6, R5, RZ ;  /* 0x0000000506087210 */ /* 0x000fc80007ffe0ff */
[----:B------:R-:W-:-:S04]  /*1440*/  IADD3 R6, PT, PT, R8, -0x1, RZ ;  /* 0xffffffff08067810 */ /* 0x000fc80007ffe0ff */
[----:B------:R-:W-:-:S13]  /*1450*/  ISETP.GE.U32.AND P0, PT, R6, 0xfe, PT ;  /* 0x000000fe0600780c */ /* 0x000fda0003f06070 */
[----:B------:R-:W-:Y:S05]  /*1460*/  @!P0 BRA `(.L_x_14) ;  /* 0x0000000000808947 */ /* 0x000fea0003800000 */
[----:B------:R-:W-:-:S13]  /*1470*/  ISETP.GT.AND P0, PT, R8, 0xfe, PT ;  /* 0x000000fe0800780c */ /* 0x000fda0003f04270 */
[----:B------:R-:W-:Y:S05]  /*1480*/  @P0 BRA `(.L_x_15) ;  /* 0x00000000006c0947 */ /* 0x000fea0003800000 */
[----:B------:R-:W-:-:S13]  /*1490*/  ISETP.GE.AND P0, PT, R8, 0x1, PT ;  /* 0x000000010800780c */ /* 0x000fda0003f06270 */
[----:B------:R-:W-:Y:S05]  /*14a0*/  @P0 BRA `(.L_x_16) ;  /* 0x0000000000980947 */ /* 0x000fea0003800000 */
[----:B------:R-:W-:Y:S02]  /*14b0*/  ISETP.GE.AND P0, PT, R8, -0x18, PT ;  /* 0xffffffe80800780c */ /* 0x000fe40003f06270 */
[----:B------:R-:W-:-:S11]  /*14c0*/  LOP3.LUT R3, R3, 0x80000000, RZ, 0xc0, !PT ;  /* 0x8000000003037812 */ /* 0x000fd600078ec0ff */
[----:B------:R-:W-:Y:S05]  /*14d0*/  @!P0 BRA `(.L_x_16) ;  /* 0x00000000008c8947 */ /* 0x000fea0003800000 */
[-CC-:B------:R-:W-:Y:S01]  /*14e0*/  FFMA.RZ R5, R0, R12.reuse, R7.reuse ;  /* 0x0000000c00057223 */ /* 0x180fe2000000c007 */
[C---:B------:R-:W-:Y:S02]  /*14f0*/  ISETP.NE.AND P2, PT, R8.reuse, RZ, PT ;  /* 0x000000ff0800720c */ /* 0x040fe40003f45270 */
[----:B------:R-:W-:Y:S02]  /*1500*/  ISETP.NE.AND P1, PT, R8, RZ, PT ;  /* 0x000000ff0800720c */ /* 0x000fe40003f25270 */
[----:B------:R-:W-:Y:S01]  /*1510*/  LOP3.LUT R6, R5, 0x7fffff, RZ, 0xc0, !PT ;  /* 0x007fffff05067812 */ /* 0x000fe200078ec0ff */
[CCC-:B------:R-:W-:Y:S01]  /*1520*/  FFMA.RP R5, R0.reuse, R12.reuse, R7.reuse ;  /* 0x0000000c00057223 */ /* 0x1c0fe20000008007 */
[----:B------:R-:W-:Y:S01]  /*1530*/  FFMA.RM R0, R0, R12, R7 ;  /* 0x0000000c00007223 */ /* 0x000fe20000004007 */
[----:B------:R-:W-:Y:S01]  /*1540*/  VIADD R7, R8, 0x20 ;  /* 0x0000002008077836 */ /* 0x000fe20000000000 */
[----:B------:R-:W-:Y:S02]  /*1550*/  LOP3.LUT R6, R6, 0x800000, RZ, 0xfc, !PT ;  /* 0x0080000006067812 */ /* 0x000fe400078efcff */
[----:B------:R-:W-:-:S02]  /*1560*/  IADD3 R8, PT, PT, -R8, RZ, RZ ;  /* 0x000000ff08087210 */ /* 0x000fc40007ffe1ff */
[----:B------:R-:W-:Y:S02]  /*1570*/  SHF.L.U32 R7, R6, R7, RZ ;  /* 0x0000000706077219 */ /* 0x000fe400000006ff */
[----:B------:R-:W-:Y:S02]  /*1580*/  FSETP.NEU.FTZ.AND P0, PT, R5, R0, PT ;  /* 0x000000000500720b */ /* 0x000fe40003f1d000 */
[----:B------:R-:W-:Y:S02]  /*1590*/  SEL R5, R8, RZ, P2 ;  /* 0x000000ff08057207 */ /* 0x000fe40001000000 */
[----:B------:R-:W-:Y:S02]  /*15a0*/  ISETP.NE.AND P1, PT, R7, RZ, P1 ;  /* 0x000000ff0700720c */ /* 0x000fe40000f25270 */
[----:B------:R-:W-:Y:S02]  /*15b0*/  SHF.R.U32.HI R5, RZ, R5, R6 ;  /* 0x00000005ff057219 */ /* 0x000fe40000011606 */
[----:B------:R-:W-:-:S02]  /*15c0*/  PLOP3.LUT P0, PT, P0, P1, PT, 0xf8, 0x8f ;  /* 0x00000000008f781c */ /* 0x000fc40000703f70 */
[----:B------:R-:W-:Y:S02]  /*15d0*/  SHF.R.U32.HI R7, RZ, 0x1, R5 ;  /* 0x00000001ff077819 */ /* 0x000fe40000011605 */
[----:B------:R-:W-:-:S04]  /*15e0*/  SEL R0, RZ, 0x1, !P0 ;  /* 0x00000001ff007807 */ /* 0x000fc80004000000 */
[----:B------:R-:W-:-:S04]  /*15f0*/  LOP3.LUT R0, R0, 0x1, R7, 0xf8, !PT ;  /* 0x0000000100007812 */ /* 0x000fc800078ef807 */
[----:B------:R-:W-:-:S04]  /*1600*/  LOP3.LUT R0, R0, R5, RZ, 0xc0, !PT ;  /* 0x0000000500007212 */ /* 0x000fc800078ec0ff */
[----:B------:R-:W-:-:S04]  /*1610*/  IADD3 R0, PT, PT, R7, R0, RZ ;  /* 0x0000000007007210 */ /* 0x000fc80007ffe0ff */
[----:B------:R-:W-:Y:S01]  /*1620*/  LOP3.LUT R3, R0, R3, RZ, 0xfc, !PT ;  /* 0x0000000300037212 */ /* 0x000fe200078efcff */
[----:B------:R-:W-:Y:S06]  /*1630*/  BRA `(.L_x_16) ;  /* 0x0000000000347947 */ /* 0x000fec0003800000 */
.L_x_15:
[----:B------:R-:W-:-:S04]  /*1640*/  LOP3.LUT R3, R3, 0x80000000, RZ, 0xc0, !PT ;  /* 0x8000000003037812 */ /* 0x000fc800078ec0ff */
[----:B------:R-:W-:Y:S01]  /*1650*/  LOP3.LUT R3, R3, 0x7f800000, RZ, 0xfc, !PT ;  /* 0x7f80000003037812 */ /* 0x000fe200078efcff */
[----:B------:R-:W-:Y:S06]  /*1660*/  BRA `(.L_x_16) ;  /* 0x0000000000287947 */ /* 0x000fec0003800000 */
.L_x_14:
[----:B------:R-:W-:Y:S01]  /*1670*/  LEA R3, R5, R3, 0x17 ;  /* 0x0000000305037211 */ /* 0x000fe200078eb8ff */
[----:B------:R-:W-:Y:S06]  /*1680*/  BRA `(.L_x_16) ;  /* 0x0000000000207947 */ /* 0x000fec0003800000 */
.L_x_13:
[----:B------:R-:W-:-:S04]  /*1690*/  LOP3.LUT R3, R6, 0x80000000, R3, 0x48, !PT ;  /* 0x8000000006037812 */ /* 0x000fc800078e4803 */
[----:B------:R-:W-:Y:S01]  /*16a0*/  LOP3.LUT R3, R3, 0x7f800000, RZ, 0xfc, !PT ;  /* 0x7f80000003037812 */ /* 0x000fe200078efcff */
[----:B------:R-:W-:Y:S06]  /*16b0*/  BRA `(.L_x_16) ;  /* 0x0000000000147947 */ /* 0x000fec0003800000 */
.L_x_12:
[----:B------:R-:W-:Y:S01]  /*16c0*/  LOP3.LUT R3, R6, 0x80000000, R3, 0x48, !PT ;  /* 0x8000000006037812 */ /* 0x000fe200078e4803 */
[----:B------:R-:W-:Y:S06]  /*16d0*/  BRA `(.L_x_16) ;  /* 0x00000000000c7947 */ /* 0x000fec0003800000 */
.L_x_11:
[----:B------:R-:W0:Y:S01]  /*16e0*/  MUFU.RSQ R3, -QNAN ;  /* 0xffc0000000037908 */ /* 0x000e220000001400 */
[----:B------:R-:W-:Y:S05]  /*16f0*/  BRA `(.L_x_16) ;  /* 0x0000000000047947 */ /* 0x000fea0003800000 */
.L_x_10:
[----:B------:R-:W-:-:S07]  /*1700*/  FADD.FTZ R3, R0, 2 ;  /* 0x4000000000037421 */ /* 0x000fce0000010000 */
.L_x_16:
[----:B------:R-:W-:-:S04]  /*1710*/  HFMA2 R5, -RZ, RZ, 0, 0 ;  /* 0x00000000ff057431 */ /* 0x000fc800000001ff */
[----:B0-----:R-:W-:Y:S05]  /*1720*/  RET.REL.NODEC R4 `(dema_batch_f32) ;  /* 0xffffffe804347950 */ /* 0x001fea0003c3ffff */
.L_x_17:
[----:B------:R-:W-:-:S00]  /*1730*/  BRA `(.L_x_17) ;  /* 0xfffffffc00fc7947 */ /* 0x000fc0000383ffff */
[----:B------:R-:W-:-:S00]  /*1740*/  NOP ;  /* 0x0000000000007918 */ /* 0x000fc00000000000 */
        /* <DEDUP_REMOVED lines=11> */
.L_x_18:


//--------------------- .nv.shared.reserved.0     --------------------------
	.section	.nv.shared.reserved.0,"aw",@nobits
	.weak		__nv_reservedSMEM_offset_0_alias
	.size		__nv_reservedSMEM_offset_0_alias, 0, 64
	.other		__nv_reservedSMEM_offset_0_alias,@"STO_CUDA_RESERVED_SHARED STV_DEFAULT"
__nv_reservedSMEM_offset_0_alias:
	.zero		0
	.zero		64


//--------------------- .nv.constant0.dema_batch_f32 --------------------------
	.section	.nv.constant0.dema_batch_f32,"a",@progbits
	.sectionflags	@""
	.align	4
.nv.constant0.dema_batch_f32:
	.zero		936


//--------------------- SYMBOLS --------------------------

	.type		.nv.reservedSmem.offset0,@object
	.size		.nv.reservedSmem.offset0,0x4
